//
// Generated by NVIDIA NVVM Compiler
//
// Compiler Build ID: CL-36424714
// Cuda compilation tools, release 13.0, V13.0.88
// Based on NVVM 20.0.0
//

.version 9.0
.target sm_100
.address_size 64

	// .globl	fused_nn_batch_flatten_kernel0
// _ZZ42fused_nn_dense_nn_bias_add_nn_relu_kernel0E8red_buf0 has been demoted
// _ZZ42fused_nn_dense_nn_bias_add_nn_relu_kernel0E7T_dense_$_0 has been demoted
// _ZZ44fused_nn_dense_nn_bias_add_nn_relu_1_kernel0E8red_buf0 has been demoted
// _ZZ44fused_nn_dense_nn_bias_add_nn_relu_1_kernel0E7T_dense_$_0 has been demoted
// _ZZ34fused_nn_dense_nn_bias_add_kernel0E8red_buf0 has been demoted
// _ZZ34fused_nn_dense_nn_bias_add_kernel0E7T_dense_$_0 has been demoted

.visible .entry fused_nn_batch_flatten_kernel0(
	.param .u64 .ptr .align 1 fused_nn_batch_flatten_kernel0_param_0,
	.param .u64 .ptr .align 1 fused_nn_batch_flatten_kernel0_param_1
)
{
	.reg .b32 	%r<2>;
	.reg .b32 	%f<2>;
	.reg .b64 	%rd<8>;

	ld.param.u64 	%rd1, [fused_nn_batch_flatten_kernel0_param_0];
	ld.param.u64 	%rd2, [fused_nn_batch_flatten_kernel0_param_1];
	cvta.to.global.u64 	%rd3, %rd2;
	cvta.to.global.u64 	%rd4, %rd1;
	mov.u32 	%r1, %tid.x;
	mul.wide.u32 	%rd5, %r1, 4;
	add.s64 	%rd6, %rd4, %rd5;
	ld.global.nc.f32 	%f1, [%rd6];
	add.s64 	%rd7, %rd3, %rd5;
	st.global.f32 	[%rd7], %f1;
	ret;

}
	// .globl	fused_nn_dense_nn_bias_add_nn_relu_kernel0
.visible .entry fused_nn_dense_nn_bias_add_nn_relu_kernel0(
	.param .u64 .ptr .align 1 fused_nn_dense_nn_bias_add_nn_relu_kernel0_param_0,
	.param .u64 .ptr .align 1 fused_nn_dense_nn_bias_add_nn_relu_kernel0_param_1,
	.param .u64 .ptr .align 1 fused_nn_dense_nn_bias_add_nn_relu_kernel0_param_2,
	.param .u64 .ptr .align 1 fused_nn_dense_nn_bias_add_nn_relu_kernel0_param_3
)
{
	.reg .pred 	%p<4>;
	.reg .b32 	%r<8>;
	.reg .b32 	%f<29>;
	.reg .b64 	%rd<16>;
	// demoted variable
	.shared .align 4 .b8 _ZZ42fused_nn_dense_nn_bias_add_nn_relu_kernel0E8red_buf0[256];
	// demoted variable
	.shared .align 4 .f32 _ZZ42fused_nn_dense_nn_bias_add_nn_relu_kernel0E7T_dense_$_0;
	ld.param.u64 	%rd3, [fused_nn_dense_nn_bias_add_nn_relu_kernel0_param_0];
	ld.param.u64 	%rd4, [fused_nn_dense_nn_bias_add_nn_relu_kernel0_param_1];
	ld.param.u64 	%rd1, [fused_nn_dense_nn_bias_add_nn_relu_kernel0_param_2];
	ld.param.u64 	%rd2, [fused_nn_dense_nn_bias_add_nn_relu_kernel0_param_3];
	mov.u32 	%r1, %tid.x;
	mov.u32 	%r2, %ctaid.x;
	shl.b32 	%r4, %r2, 7;
	add.s32 	%r5, %r4, %r1;
	cvta.to.global.u64 	%rd5, %rd3;
	cvta.to.global.u64 	%rd6, %rd4;
	mul.wide.u32 	%rd7, %r1, 4;
	add.s64 	%rd8, %rd5, %rd7;
	ld.global.nc.f32 	%f1, [%rd8];
	mul.wide.u32 	%rd9, %r5, 4;
	add.s64 	%rd10, %rd6, %rd9;
	ld.global.nc.f32 	%f2, [%rd10];
	fma.rn.f32 	%f3, %f1, %f2, 0f00000000;
	ld.global.nc.f32 	%f4, [%rd8+256];
	ld.global.nc.f32 	%f5, [%rd10+256];
	fma.rn.f32 	%f6, %f4, %f5, %f3;
	bar.sync 	0;
	shl.b32 	%r6, %r1, 2;
	mov.u32 	%r7, _ZZ42fused_nn_dense_nn_bias_add_nn_relu_kernel0E8red_buf0;
	add.s32 	%r3, %r7, %r6;
	st.volatile.shared.f32 	[%r3], %f6;
	bar.sync 	0;
	setp.gt.u32 	%p1, %r1, 31;
	@%p1 bra 	$L__BB1_2;
	ld.volatile.shared.f32 	%f7, [%r3];
	ld.volatile.shared.f32 	%f8, [%r3+128];
	add.f32 	%f9, %f7, %f8;
	st.volatile.shared.f32 	[%r3], %f9;
$L__BB1_2:
	bar.sync 	0;
	setp.gt.u32 	%p2, %r1, 15;
	@%p2 bra 	$L__BB1_4;
	ld.volatile.shared.f32 	%f10, [%r3];
	ld.volatile.shared.f32 	%f11, [%r3+64];
	add.f32 	%f12, %f10, %f11;
	st.volatile.shared.f32 	[%r3], %f12;
	ld.volatile.shared.f32 	%f13, [%r3];
	ld.volatile.shared.f32 	%f14, [%r3+32];
	add.f32 	%f15, %f13, %f14;
	st.volatile.shared.f32 	[%r3], %f15;
	ld.volatile.shared.f32 	%f16, [%r3];
	ld.volatile.shared.f32 	%f17, [%r3+16];
	add.f32 	%f18, %f16, %f17;
	st.volatile.shared.f32 	[%r3], %f18;
	ld.volatile.shared.f32 	%f19, [%r3];
	ld.volatile.shared.f32 	%f20, [%r3+8];
	add.f32 	%f21, %f19, %f20;
	st.volatile.shared.f32 	[%r3], %f21;
	ld.volatile.shared.f32 	%f22, [%r3];
	ld.volatile.shared.f32 	%f23, [%r3+4];
	add.f32 	%f24, %f22, %f23;
	st.volatile.shared.f32 	[%r3], %f24;
$L__BB1_4:
	bar.sync 	0;
	setp.ne.s32 	%p3, %r1, 0;
	@%p3 bra 	$L__BB1_6;
	ld.volatile.shared.f32 	%f25, [_ZZ42fused_nn_dense_nn_bias_add_nn_relu_kernel0E8red_buf0];
	st.shared.f32 	[_ZZ42fused_nn_dense_nn_bias_add_nn_relu_kernel0E7T_dense_$_0], %f25;
	cvta.to.global.u64 	%rd11, %rd1;
	mul.wide.u32 	%rd12, %r2, 4;
	add.s64 	%rd13, %rd11, %rd12;
	ld.global.nc.f32 	%f26, [%rd13];
	add.f32 	%f27, %f25, %f26;
	max.f32 	%f28, %f27, 0f00000000;
	cvta.to.global.u64 	%rd14, %rd2;
	add.s64 	%rd15, %rd14, %rd12;
	st.global.f32 	[%rd15], %f28;
$L__BB1_6:
	ret;

}
	// .globl	fused_nn_softmax_kernel0
.visible .entry fused_nn_softmax_kernel0(
	.param .u64 .ptr .align 1 fused_nn_softmax_kernel0_param_0,
	.param .u64 .ptr .align 1 fused_nn_softmax_kernel0_param_1
)
{
	.reg .pred 	%p<18>;
	.reg .b32 	%r<36>;
	.reg .b32 	%f<39>;
	.reg .b64 	%rd<9>;

	ld.param.u64 	%rd3, [fused_nn_softmax_kernel0_param_0];
	ld.param.u64 	%rd2, [fused_nn_softmax_kernel0_param_1];
	cvta.to.global.u64 	%rd4, %rd3;
	mov.u32 	%r1, %tid.x;
	setp.gt.u32 	%p1, %r1, 9;
	mul.wide.u32 	%rd5, %r1, 4;
	add.s64 	%rd1, %rd4, %rd5;
	mov.f32 	%f37, 0fFF7FFFFD;
	@%p1 bra 	$L__BB2_2;
	ld.global.nc.f32 	%f6, [%rd1];
	max.f32 	%f37, %f6, 0fFF7FFFFD;
$L__BB2_2:
	setp.gt.u32 	%p2, %r1, 9;
	// begin inline asm
	activemask.b32 %r6;
	// end inline asm
	mov.b32 	%r8, %f37;
	shfl.sync.down.b32	%r9|%p3, %r8, 16, 31, %r6;
	mov.b32 	%f8, %r9;
	max.f32 	%f9, %f37, %f8;
	mov.b32 	%r10, %f9;
	shfl.sync.down.b32	%r11|%p4, %r10, 8, 31, %r6;
	mov.b32 	%f10, %r11;
	max.f32 	%f11, %f9, %f10;
	mov.b32 	%r12, %f11;
	shfl.sync.down.b32	%r13|%p5, %r12, 4, 31, %r6;
	mov.b32 	%f12, %r13;
	max.f32 	%f13, %f11, %f12;
	mov.b32 	%r14, %f13;
	shfl.sync.down.b32	%r15|%p6, %r14, 2, 31, %r6;
	mov.b32 	%f14, %r15;
	max.f32 	%f15, %f13, %f14;
	mov.b32 	%r16, %f15;
	shfl.sync.down.b32	%r17|%p7, %r16, 1, 31, %r6;
	mov.b32 	%f16, %r17;
	max.f32 	%f17, %f15, %f16;
	mov.b32 	%r18, %f17;
	shfl.sync.idx.b32	%r2|%p8, %r18, 0, 31, %r6;
	mov.f32 	%f38, 0f00000000;
	@%p2 bra 	$L__BB2_4;
	mov.b32 	%f18, %r2;
	ld.global.nc.f32 	%f19, [%rd1];
	sub.f32 	%f20, %f19, %f18;
	mul.f32 	%f21, %f20, 0f3FB8AA3B;
	ex2.approx.f32 	%f22, %f21;
	mov.b32 	%r35, %f22;
	// begin inline asm
	activemask.b32 %r19;
	// end inline asm
	shfl.sync.idx.b32	%r20|%p9, %r35, %r1, 31, %r19;
	mov.b32 	%f23, %r20;
	add.f32 	%f38, %f23, 0f00000000;
$L__BB2_4:
	setp.gt.u32 	%p10, %r1, 9;
	// begin inline asm
	activemask.b32 %r21;
	// end inline asm
	mov.b32 	%r22, %f38;
	shfl.sync.down.b32	%r23|%p11, %r22, 16, 31, %r21;
	mov.b32 	%f24, %r23;
	add.f32 	%f25, %f38, %f24;
	mov.b32 	%r24, %f25;
	shfl.sync.down.b32	%r25|%p12, %r24, 8, 31, %r21;
	mov.b32 	%f26, %r25;
	add.f32 	%f27, %f25, %f26;
	mov.b32 	%r26, %f27;
	shfl.sync.down.b32	%r27|%p13, %r26, 4, 31, %r21;
	mov.b32 	%f28, %r27;
	add.f32 	%f29, %f27, %f28;
	mov.b32 	%r28, %f29;
	shfl.sync.down.b32	%r29|%p14, %r28, 2, 31, %r21;
	mov.b32 	%f30, %r29;
	add.f32 	%f31, %f29, %f30;
	mov.b32 	%r30, %f31;
	shfl.sync.down.b32	%r31|%p15, %r30, 1, 31, %r21;
	mov.b32 	%f32, %r31;
	add.f32 	%f33, %f31, %f32;
	mov.b32 	%r32, %f33;
	shfl.sync.idx.b32	%r5|%p16, %r32, 0, 31, %r21;
	@%p10 bra 	$L__BB2_6;
	mov.b32 	%f34, %r5;
	// begin inline asm
	activemask.b32 %r33;
	// end inline asm
	shfl.sync.idx.b32	%r34|%p17, %r35, %r1, 31, %r33;
	mov.b32 	%f35, %r34;
	div.rn.f32 	%f36, %f35, %f34;
	cvta.to.global.u64 	%rd6, %rd2;
	add.s64 	%rd8, %rd6, %rd5;
	st.global.f32 	[%rd8], %f36;
$L__BB2_6:
	ret;

}
	// .globl	fused_nn_dense_nn_bias_add_nn_relu_1_kernel0
.visible .entry fused_nn_dense_nn_bias_add_nn_relu_1_kernel0(
	.param .u64 .ptr .align 1 fused_nn_dense_nn_bias_add_nn_relu_1_kernel0_param_0,
	.param .u64 .ptr .align 1 fused_nn_dense_nn_bias_add_nn_relu_1_kernel0_param_1,
	.param .u64 .ptr .align 1 fused_nn_dense_nn_bias_add_nn_relu_1_kernel0_param_2,
	.param .u64 .ptr .align 1 fused_nn_dense_nn_bias_add_nn_relu_1_kernel0_param_3
)
{
	.reg .pred 	%p<17>;
	.reg .b32 	%r<7>;
	.reg .b32 	%f<89>;
	.reg .b64 	%rd<16>;
	// demoted variable
	.shared .align 4 .b8 _ZZ44fused_nn_dense_nn_bias_add_nn_relu_1_kernel0E8red_buf0[256];
	// demoted variable
	.shared .align 4 .f32 _ZZ44fused_nn_dense_nn_bias_add_nn_relu_1_kernel0E7T_dense_$_0;
	ld.param.u64 	%rd5, [fused_nn_dense_nn_bias_add_nn_relu_1_kernel0_param_0];
	ld.param.u64 	%rd6, [fused_nn_dense_nn_bias_add_nn_relu_1_kernel0_param_1];
	ld.param.u64 	%rd3, [fused_nn_dense_nn_bias_add_nn_relu_1_kernel0_param_2];
	ld.param.u64 	%rd4, [fused_nn_dense_nn_bias_add_nn_relu_1_kernel0_param_3];
	cvta.to.global.u64 	%rd7, %rd6;
	cvta.to.global.u64 	%rd8, %rd5;
	mov.u32 	%r1, %tid.x;
	mov.u32 	%r2, %ctaid.x;
	mad.lo.s32 	%r4, %r2, 784, %r1;
	setp.gt.u32 	%p1, %r1, 783;
	mul.wide.u32 	%rd9, %r1, 4;
	add.s64 	%rd1, %rd8, %rd9;
	mul.wide.u32 	%rd10, %r4, 4;
	add.s64 	%rd2, %rd7, %rd10;
	mov.f32 	%f77, 0f00000000;
	@%p1 bra 	$L__BB3_2;
	ld.global.nc.f32 	%f28, [%rd1];
	ld.global.nc.f32 	%f29, [%rd2];
	fma.rn.f32 	%f77, %f28, %f29, 0f00000000;
$L__BB3_2:
	setp.gt.u32 	%p2, %r1, 719;
	@%p2 bra 	$L__BB3_4;
	ld.global.nc.f32 	%f30, [%rd1+256];
	ld.global.nc.f32 	%f31, [%rd2+256];
	fma.rn.f32 	%f77, %f30, %f31, %f77;
$L__BB3_4:
	setp.gt.u32 	%p3, %r1, 655;
	@%p3 bra 	$L__BB3_6;
	ld.global.nc.f32 	%f32, [%rd1+512];
	ld.global.nc.f32 	%f33, [%rd2+512];
	fma.rn.f32 	%f77, %f32, %f33, %f77;
$L__BB3_6:
	setp.gt.u32 	%p4, %r1, 591;
	@%p4 bra 	$L__BB3_8;
	ld.global.nc.f32 	%f34, [%rd1+768];
	ld.global.nc.f32 	%f35, [%rd2+768];
	fma.rn.f32 	%f77, %f34, %f35, %f77;
$L__BB3_8:
	setp.gt.u32 	%p5, %r1, 527;
	@%p5 bra 	$L__BB3_10;
	ld.global.nc.f32 	%f36, [%rd1+1024];
	ld.global.nc.f32 	%f37, [%rd2+1024];
	fma.rn.f32 	%f77, %f36, %f37, %f77;
$L__BB3_10:
	setp.gt.u32 	%p6, %r1, 463;
	@%p6 bra 	$L__BB3_12;
	ld.global.nc.f32 	%f38, [%rd1+1280];
	ld.global.nc.f32 	%f39, [%rd2+1280];
	fma.rn.f32 	%f77, %f38, %f39, %f77;
$L__BB3_12:
	setp.gt.u32 	%p7, %r1, 399;
	@%p7 bra 	$L__BB3_14;
	ld.global.nc.f32 	%f40, [%rd1+1536];
	ld.global.nc.f32 	%f41, [%rd2+1536];
	fma.rn.f32 	%f77, %f40, %f41, %f77;
$L__BB3_14:
	setp.gt.u32 	%p8, %r1, 335;
	@%p8 bra 	$L__BB3_16;
	ld.global.nc.f32 	%f42, [%rd1+1792];
	ld.global.nc.f32 	%f43, [%rd2+1792];
	fma.rn.f32 	%f77, %f42, %f43, %f77;
$L__BB3_16:
	setp.gt.u32 	%p9, %r1, 271;
	@%p9 bra 	$L__BB3_18;
	ld.global.nc.f32 	%f44, [%rd1+2048];
	ld.global.nc.f32 	%f45, [%rd2+2048];
	fma.rn.f32 	%f77, %f44, %f45, %f77;
$L__BB3_18:
	setp.gt.u32 	%p10, %r1, 207;
	@%p10 bra 	$L__BB3_20;
	ld.global.nc.f32 	%f46, [%rd1+2304];
	ld.global.nc.f32 	%f47, [%rd2+2304];
	fma.rn.f32 	%f77, %f46, %f47, %f77;
$L__BB3_20:
	setp.gt.u32 	%p11, %r1, 143;
	@%p11 bra 	$L__BB3_22;
	ld.global.nc.f32 	%f48, [%rd1+2560];
	ld.global.nc.f32 	%f49, [%rd2+2560];
	fma.rn.f32 	%f77, %f48, %f49, %f77;
$L__BB3_22:
	setp.gt.u32 	%p12, %r1, 79;
	@%p12 bra 	$L__BB3_24;
	ld.global.nc.f32 	%f50, [%rd1+2816];
	ld.global.nc.f32 	%f51, [%rd2+2816];
	fma.rn.f32 	%f77, %f50, %f51, %f77;
$L__BB3_24:
	setp.gt.u32 	%p13, %r1, 15;
	@%p13 bra 	$L__BB3_26;
	ld.global.nc.f32 	%f52, [%rd1+3072];
	ld.global.nc.f32 	%f53, [%rd2+3072];
	fma.rn.f32 	%f77, %f52, %f53, %f77;
$L__BB3_26:
	bar.sync 	0;
	shl.b32 	%r5, %r1, 2;
	mov.u32 	%r6, _ZZ44fused_nn_dense_nn_bias_add_nn_relu_1_kernel0E8red_buf0;
	add.s32 	%r3, %r6, %r5;
	st.volatile.shared.f32 	[%r3], %f77;
	bar.sync 	0;
	setp.gt.u32 	%p14, %r1, 31;
	@%p14 bra 	$L__BB3_28;
	ld.volatile.shared.f32 	%f54, [%r3];
	ld.volatile.shared.f32 	%f55, [%r3+128];
	add.f32 	%f56, %f54, %f55;
	st.volatile.shared.f32 	[%r3], %f56;
$L__BB3_28:
	setp.gt.u32 	%p15, %r1, 15;
	bar.sync 	0;
	@%p15 bra 	$L__BB3_30;
	ld.volatile.shared.f32 	%f57, [%r3];
	ld.volatile.shared.f32 	%f58, [%r3+64];
	add.f32 	%f59, %f57, %f58;
	st.volatile.shared.f32 	[%r3], %f59;
	ld.volatile.shared.f32 	%f60, [%r3];
	ld.volatile.shared.f32 	%f61, [%r3+32];
	add.f32 	%f62, %f60, %f61;
	st.volatile.shared.f32 	[%r3], %f62;
	ld.volatile.shared.f32 	%f63, [%r3];
	ld.volatile.shared.f32 	%f64, [%r3+16];
	add.f32 	%f65, %f63, %f64;
	st.volatile.shared.f32 	[%r3], %f65;
	ld.volatile.shared.f32 	%f66, [%r3];
	ld.volatile.shared.f32 	%f67, [%r3+8];
	add.f32 	%f68, %f66, %f67;
	st.volatile.shared.f32 	[%r3], %f68;
	ld.volatile.shared.f32 	%f69, [%r3];
	ld.volatile.shared.f32 	%f70, [%r3+4];
	add.f32 	%f71, %f69, %f70;
	st.volatile.shared.f32 	[%r3], %f71;
$L__BB3_30:
	bar.sync 	0;
	setp.ne.s32 	%p16, %r1, 0;
	@%p16 bra 	$L__BB3_32;
	ld.volatile.shared.f32 	%f72, [_ZZ44fused_nn_dense_nn_bias_add_nn_relu_1_kernel0E8red_buf0];
	st.shared.f32 	[_ZZ44fused_nn_dense_nn_bias_add_nn_relu_1_kernel0E7T_dense_$_0], %f72;
	cvta.to.global.u64 	%rd11, %rd3;
	mul.wide.u32 	%rd12, %r2, 4;
	add.s64 	%rd13, %rd11, %rd12;
	ld.global.nc.f32 	%f73, [%rd13];
	add.f32 	%f74, %f72, %f73;
	max.f32 	%f75, %f74, 0f00000000;
	cvta.to.global.u64 	%rd14, %rd4;
	add.s64 	%rd15, %rd14, %rd12;
	st.global.f32 	[%rd15], %f75;
$L__BB3_32:
	ret;

}
	// .globl	fused_nn_dense_nn_bias_add_kernel0
.visible .entry fused_nn_dense_nn_bias_add_kernel0(
	.param .u64 .ptr .align 1 fused_nn_dense_nn_bias_add_kernel0_param_0,
	.param .u64 .ptr .align 1 fused_nn_dense_nn_bias_add_kernel0_param_1,
	.param .u64 .ptr .align 1 fused_nn_dense_nn_bias_add_kernel0_param_2,
	.param .u64 .ptr .align 1 fused_nn_dense_nn_bias_add_kernel0_param_3
)
{
	.reg .pred 	%p<4>;
	.reg .b32 	%r<8>;
	.reg .b32 	%f<25>;
	.reg .b64 	%rd<16>;
	// demoted variable
	.shared .align 4 .b8 _ZZ34fused_nn_dense_nn_bias_add_kernel0E8red_buf0[256];
	// demoted variable
	.shared .align 4 .f32 _ZZ34fused_nn_dense_nn_bias_add_kernel0E7T_dense_$_0;
	ld.param.u64 	%rd3, [fused_nn_dense_nn_bias_add_kernel0_param_0];
	ld.param.u64 	%rd4, [fused_nn_dense_nn_bias_add_kernel0_param_1];
	ld.param.u64 	%rd1, [fused_nn_dense_nn_bias_add_kernel0_param_2];
	ld.param.u64 	%rd2, [fused_nn_dense_nn_bias_add_kernel0_param_3];
	cvta.to.global.u64 	%rd5, %rd4;
	cvta.to.global.u64 	%rd6, %rd3;
	mov.u32 	%r1, %tid.x;
	mul.wide.u32 	%rd7, %r1, 4;
	add.s64 	%rd8, %rd6, %rd7;
	ld.global.nc.f32 	%f1, [%rd8];
	mov.u32 	%r2, %ctaid.x;
	shl.b32 	%r4, %r2, 6;
	add.s32 	%r5, %r4, %r1;
	mul.wide.u32 	%rd9, %r5, 4;
	add.s64 	%rd10, %rd5, %rd9;
	ld.global.nc.f32 	%f2, [%rd10];
	fma.rn.f32 	%f3, %f1, %f2, 0f00000000;
	bar.sync 	0;
	shl.b32 	%r6, %r1, 2;
	mov.u32 	%r7, _ZZ34fused_nn_dense_nn_bias_add_kernel0E8red_buf0;
	add.s32 	%r3, %r7, %r6;
	st.volatile.shared.f32 	[%r3], %f3;
	bar.sync 	0;
	setp.gt.u32 	%p1, %r1, 31;
	@%p1 bra 	$L__BB4_2;
	ld.volatile.shared.f32 	%f4, [%r3];
	ld.volatile.shared.f32 	%f5, [%r3+128];
	add.f32 	%f6, %f4, %f5;
	st.volatile.shared.f32 	[%r3], %f6;
$L__BB4_2:
	bar.sync 	0;
	setp.gt.u32 	%p2, %r1, 15;
	@%p2 bra 	$L__BB4_4;
	ld.volatile.shared.f32 	%f7, [%r3];
	ld.volatile.shared.f32 	%f8, [%r3+64];
	add.f32 	%f9, %f7, %f8;
	st.volatile.shared.f32 	[%r3], %f9;
	ld.volatile.shared.f32 	%f10, [%r3];
	ld.volatile.shared.f32 	%f11, [%r3+32];
	add.f32 	%f12, %f10, %f11;
	st.volatile.shared.f32 	[%r3], %f12;
	ld.volatile.shared.f32 	%f13, [%r3];
	ld.volatile.shared.f32 	%f14, [%r3+16];
	add.f32 	%f15, %f13, %f14;
	st.volatile.shared.f32 	[%r3], %f15;
	ld.volatile.shared.f32 	%f16, [%r3];
	ld.volatile.shared.f32 	%f17, [%r3+8];
	add.f32 	%f18, %f16, %f17;
	st.volatile.shared.f32 	[%r3], %f18;
	ld.volatile.shared.f32 	%f19, [%r3];
	ld.volatile.shared.f32 	%f20, [%r3+4];
	add.f32 	%f21, %f19, %f20;
	st.volatile.shared.f32 	[%r3], %f21;
$L__BB4_4:
	bar.sync 	0;
	setp.ne.s32 	%p3, %r1, 0;
	@%p3 bra 	$L__BB4_6;
	ld.volatile.shared.f32 	%f22, [_ZZ34fused_nn_dense_nn_bias_add_kernel0E8red_buf0];
	st.shared.f32 	[_ZZ34fused_nn_dense_nn_bias_add_kernel0E7T_dense_$_0], %f22;
	cvta.to.global.u64 	%rd11, %rd1;
	mul.wide.u32 	%rd12, %r2, 4;
	add.s64 	%rd13, %rd11, %rd12;
	ld.global.nc.f32 	%f23, [%rd13];
	add.f32 	%f24, %f22, %f23;
	cvta.to.global.u64 	%rd14, %rd2;
	add.s64 	%rd15, %rd14, %rd12;
	st.global.f32 	[%rd15], %f24;
$L__BB4_6:
	ret;

}


// ===== COMPILED SASS (sm_100) =====

	.target	sm_100

	.elftype	@"ET_EXEC"


//--------------------- .note.nv.tkinfo           --------------------------
	.section	.note.nv.tkinfo,"",@"SHT_NOTE"
	.sectionflags	@"SHF_NOTE_NV_TKINFO"
	.tkinfo
        /*0018*/ 	.word	0x00000002
        /*0030*/ 	.string	""
        /*0030*/ 	.string	"ptxas"
        /*0030*/ 	.string	"Cuda compilation tools, release 13.0, V13.0.88"
        /*0030*/ 	.string	"Build cuda_13.0.r13.0/compiler.36424714_0"
        /*0030*/ 	.string	"-arch sm_100 -m 64 "



//--------------------- .note.nv.cuinfo           --------------------------
	.section	.note.nv.cuinfo,"",@"SHT_NOTE"
	.sectionflags	@"SHF_NOTE_NV_CUINFO"
        /*0018*/ 	.short	0x0002
        /*001a*/ 	.short	0x0064
        /*001c*/ 	.short	0x0082
	.zero		2


//--------------------- .nv.info                  --------------------------
	.section	.nv.info,"",@"SHT_CUDA_INFO"
	.align	4


	//----- nvinfo : EIATTR_REGCOUNT
	.align		4
        /*0000*/ 	.byte	0x04, 0x2f
        /*0002*/ 	.short	(.L_1 - .L_0)
	.align		4
.L_0:
        /*0004*/ 	.word	index@(fused_nn_batch_flatten_kernel0)
        /*0008*/ 	.word	0x0000000a


	//----- nvinfo : EIATTR_FRAME_SIZE
	.align		4
.L_1:
        /*000c*/ 	.byte	0x04, 0x11
        /*000e*/ 	.short	(.L_3 - .L_2)
	.align		4
.L_2:
        /*0010*/ 	.word	index@(fused_nn_batch_flatten_kernel0)
        /*0014*/ 	.word	0x00000000


	//----- nvinfo : EIATTR_REGCOUNT
	.align		4
.L_3:
        /*0018*/ 	.byte	0x04, 0x2f
        /*001a*/ 	.short	(.L_5 - .L_4)
	.align		4
.L_4:
        /*001c*/ 	.word	index@(fused_nn_dense_nn_bias_add_nn_relu_kernel0)
        /*0020*/ 	.word	0x0000000e


	//----- nvinfo : EIATTR_FRAME_SIZE
	.align		4
.L_5:
        /*0024*/ 	.byte	0x04, 0x11
        /*0026*/ 	.short	(.L_7 - .L_6)
	.align		4
.L_6:
        /*0028*/ 	.word	index@(fused_nn_dense_nn_bias_add_nn_relu_kernel0)
        /*002c*/ 	.word	0x00000000


	//----- nvinfo : EIATTR_REGCOUNT
	.align		4
.L_7:
        /*0030*/ 	.byte	0x04, 0x2f
        /*0032*/ 	.short	(.L_9 - .L_8)
	.align		4
.L_8:
        /*0034*/ 	.word	index@(fused_nn_softmax_kernel0)
        /*0038*/ 	.word	0x00000013


	//----- nvinfo : EIATTR_FRAME_SIZE
	.align		4
.L_9:
        /*003c*/ 	.byte	0x04, 0x11
        /*003e*/ 	.short	(.L_11 - .L_10)
	.align		4
.L_10:
        /*0040*/ 	.word	index@($__internal_0_$__cuda_sm3x_div_rn_noftz_f32_slowpath)
        /*0044*/ 	.word	0x00000000


	//----- nvinfo : EIATTR_FRAME_SIZE
	.align		4
.L_11:
        /*0048*/ 	.byte	0x04, 0x11
        /*004a*/ 	.short	(.L_13 - .L_12)
	.align		4
.L_12:
        /*004c*/ 	.word	index@(fused_nn_softmax_kernel0)
        /*0050*/ 	.word	0x00000000


	//----- nvinfo : EIATTR_REGCOUNT
	.align		4
.L_13:
        /*0054*/ 	.byte	0x04, 0x2f
        /*0056*/ 	.short	(.L_15 - .L_14)
	.align		4
.L_14:
        /*0058*/ 	.word	index@(fused_nn_dense_nn_bias_add_nn_relu_1_kernel0)
        /*005c*/ 	.word	0x00000018


	//----- nvinfo : EIATTR_FRAME_SIZE
	.align		4
.L_15:
        /*0060*/ 	.byte	0x04, 0x11
        /*0062*/ 	.short	(.L_17 - .L_16)
	.align		4
.L_16:
        /*0064*/ 	.word	index@(fused_nn_dense_nn_bias_add_nn_relu_1_kernel0)
        /*0068*/ 	.word	0x00000000


	//----- nvinfo : EIATTR_REGCOUNT
	.align		4
.L_17:
        /*006c*/ 	.byte	0x04, 0x2f
        /*006e*/ 	.short	(.L_19 - .L_18)
	.align		4
.L_18:
        /*0070*/ 	.word	index@(fused_nn_dense_nn_bias_add_kernel0)
        /*0074*/ 	.word	0x0000000c


	//----- nvinfo : EIATTR_FRAME_SIZE
	.align		4
.L_19:
        /*0078*/ 	.byte	0x04, 0x11
        /*007a*/ 	.short	(.L_21 - .L_20)
	.align		4
.L_20:
        /*007c*/ 	.word	index@(fused_nn_dense_nn_bias_add_kernel0)
        /*0080*/ 	.word	0x00000000


	//----- nvinfo : EIATTR_MIN_STACK_SIZE
	.align		4
.L_21:
        /*0084*/ 	.byte	0x04, 0x12
        /*0086*/ 	.short	(.L_23 - .L_22)
	.align		4
.L_22:
        /*0088*/ 	.word	index@(fused_nn_dense_nn_bias_add_kernel0)
        /*008c*/ 	.word	0x00000000


	//----- nvinfo : EIATTR_MIN_STACK_SIZE
	.align		4
.L_23:
        /*0090*/ 	.byte	0x04, 0x12
        /*0092*/ 	.short	(.L_25 - .L_24)
	.align		4
.L_24:
        /*0094*/ 	.word	index@(fused_nn_dense_nn_bias_add_nn_relu_1_kernel0)
        /*0098*/ 	.word	0x00000000


	//----- nvinfo : EIATTR_MIN_STACK_SIZE
	.align		4
.L_25:
        /*009c*/ 	.byte	0x04, 0x12
        /*009e*/ 	.short	(.L_27 - .L_26)
	.align		4
.L_26:
        /*00a0*/ 	.word	index@(fused_nn_softmax_kernel0)
        /*00a4*/ 	.word	0x00000000


	//----- nvinfo : EIATTR_MIN_STACK_SIZE
	.align		4
.L_27:
        /*00a8*/ 	.byte	0x04, 0x12
        /*00aa*/ 	.short	(.L_29 - .L_28)
	.align		4
.L_28:
        /*00ac*/ 	.word	index@(fused_nn_dense_nn_bias_add_nn_relu_kernel0)
        /*00b0*/ 	.word	0x00000000


	//----- nvinfo : EIATTR_MIN_STACK_SIZE
	.align		4
.L_29:
        /*00b4*/ 	.byte	0x04, 0x12
        /*00b6*/ 	.short	(.L_31 - .L_30)
	.align		4
.L_30:
        /*00b8*/ 	.word	index@(fused_nn_batch_flatten_kernel0)
        /*00bc*/ 	.word	0x00000000
.L_31:


//--------------------- .nv.compat                --------------------------
	.section	.nv.compat,"",@"SHT_CUDA_COMPAT_INFO"
	.align	4
        /*0000*/ 	.byte	0x02, 0x09, 0x00, 0x00, 0x02, 0x02, 0x01, 0x00, 0x02, 0x05, 0x05, 0x00, 0x03, 0x07, 0x01, 0x01
        /*0010*/ 	.byte	0x02, 0x03, 0x00, 0x00, 0x02, 0x06, 0x01, 0x00, 0x04, 0x0b, 0x08, 0x00, 0x01, 0x00, 0x00, 0x00
        /*0020*/ 	.byte	0x00, 0x00, 0x00, 0x00


//--------------------- .nv.info.fused_nn_dense_nn_bias_add_kernel0 --------------------------
	.section	.nv.info.fused_nn_dense_nn_bias_add_kernel0,"",@"SHT_CUDA_INFO"
	.sectionflags	@""
	.align	4


	//----- nvinfo : EIATTR_CUDA_API_VERSION
	.align		4
        /*0000*/ 	.byte	0x04, 0x37
        /*0002*/ 	.short	(.L_33 - .L_32)
.L_32:
        /*0004*/ 	.word	0x00000082


	//----- nvinfo : EIATTR_KPARAM_INFO
	.align		4
.L_33:
        /*0008*/ 	.byte	0x04, 0x17
        /*000a*/ 	.short	(.L_35 - .L_34)
.L_34:
        /*000c*/ 	.word	0x00000000
        /*0010*/ 	.short	0x0003
        /*0012*/ 	.short	0x0018
        /*0014*/ 	.byte	0x00, 0xf5, 0x21, 0x00


	//----- nvinfo : EIATTR_KPARAM_INFO
	.align		4
.L_35:
        /*0018*/ 	.byte	0x04, 0x17
        /*001a*/ 	.short	(.L_37 - .L_36)
.L_36:
        /*001c*/ 	.word	0x00000000
        /*0020*/ 	.short	0x0002
        /*0022*/ 	.short	0x0010
        /*0024*/ 	.byte	0x00, 0xf5, 0x21, 0x00


	//----- nvinfo : EIATTR_KPARAM_INFO
	.align		4
.L_37:
        /*0028*/ 	.byte	0x04, 0x17
        /*002a*/ 	.short	(.L_39 - .L_38)
.L_38:
        /*002c*/ 	.word	0x00000000
        /*0030*/ 	.short	0x0001
        /*0032*/ 	.short	0x0008
        /*0034*/ 	.byte	0x00, 0xf5, 0x21, 0x00


	//----- nvinfo : EIATTR_KPARAM_INFO
	.align		4
.L_39:
        /*0038*/ 	.byte	0x04, 0x17
        /*003a*/ 	.short	(.L_41 - .L_40)
.L_40:
        /*003c*/ 	.word	0x00000000
        /*0040*/ 	.short	0x0000
        /*0042*/ 	.short	0x0000
        /*0044*/ 	.byte	0x00, 0xf5, 0x21, 0x00


	//----- nvinfo : EIATTR_SPARSE_MMA_MASK
	.align		4
.L_41:
        /*0048*/ 	.byte	0x03, 0x50
        /*004a*/ 	.short	0x0000


	//----- nvinfo : EIATTR_MAXREG_COUNT
	.align		4
        /*004c*/ 	.byte	0x03, 0x1b
        /*004e*/ 	.short	0x00ff


	//----- nvinfo : EIATTR_NUM_BARRIERS
	.align		4
        /*0050*/ 	.byte	0x02, 0x4c
        /*0052*/ 	.byte	0x01
	.zero		1


	//----- nvinfo : EIATTR_MERCURY_ISA_VERSION
	.align		4
        /*0054*/ 	.byte	0x03, 0x5f
        /*0056*/ 	.short	0x0101


	//----- nvinfo : EIATTR_VRC_CTA_INIT_COUNT
	.align		4
        /*0058*/ 	.byte	0x02, 0x4a
	.zero		1
	.zero		1


	//----- nvinfo : EIATTR_EXIT_INSTR_OFFSETS
	.align		4
        /*005c*/ 	.byte	0x04, 0x1c
        /*005e*/ 	.short	(.L_43 - .L_42)


	//   ....[0]....
.L_42:
        /*0060*/ 	.word	0x00000330


	//   ....[1]....
        /*0064*/ 	.word	0x000003d0


	//----- nvinfo : EIATTR_CRS_STACK_SIZE
	.align		4
.L_43:
        /*0068*/ 	.byte	0x04, 0x1e
        /*006a*/ 	.short	(.L_45 - .L_44)
.L_44:
        /*006c*/ 	.word	0x00000000


	//----- nvinfo : EIATTR_CBANK_PARAM_SIZE
	.align		4
.L_45:
        /*0070*/ 	.byte	0x03, 0x19
        /*0072*/ 	.short	0x0020


	//----- nvinfo : EIATTR_PARAM_CBANK
	.align		4
        /*0074*/ 	.byte	0x04, 0x0a
        /*0076*/ 	.short	(.L_47 - .L_46)
	.align		4
.L_46:
        /*0078*/ 	.word	index@(.nv.constant0.fused_nn_dense_nn_bias_add_kernel0)
        /*007c*/ 	.short	0x0380
        /*007e*/ 	.short	0x0020


	//----- nvinfo : EIATTR_SW_WAR
	.align		4
.L_47:
        /*0080*/ 	.byte	0x04, 0x36
        /*0082*/ 	.short	(.L_49 - .L_48)
.L_48:
        /*0084*/ 	.word	0x00000008
.L_49:


//--------------------- .nv.info.fused_nn_dense_nn_bias_add_nn_relu_1_kernel0 --------------------------
	.section	.nv.info.fused_nn_dense_nn_bias_add_nn_relu_1_kernel0,"",@"SHT_CUDA_INFO"
	.sectionflags	@""
	.align	4


	//----- nvinfo : EIATTR_CUDA_API_VERSION
	.align		4
        /*0000*/ 	.byte	0x04, 0x37
        /*0002*/ 	.short	(.L_51 - .L_50)
.L_50:
        /*0004*/ 	.word	0x00000082


	//----- nvinfo : EIATTR_KPARAM_INFO
	.align		4
.L_51:
        /*0008*/ 	.byte	0x04, 0x17
        /*000a*/ 	.short	(.L_53 - .L_52)
.L_52:
        /*000c*/ 	.word	0x00000000
        /*0010*/ 	.short	0x0003
        /*0012*/ 	.short	0x0018
        /*0014*/ 	.byte	0x00, 0xf5, 0x21, 0x00


	//----- nvinfo : EIATTR_KPARAM_INFO
	.align		4
.L_53:
        /*0018*/ 	.byte	0x04, 0x17
        /*001a*/ 	.short	(.L_55 - .L_54)
.L_54:
        /*001c*/ 	.word	0x00000000
        /*0020*/ 	.short	0x0002
        /*0022*/ 	.short	0x0010
        /*0024*/ 	.byte	0x00, 0xf5, 0x21, 0x00


	//----- nvinfo : EIATTR_KPARAM_INFO
	.align		4
.L_55:
        /*0028*/ 	.byte	0x04, 0x17
        /*002a*/ 	.short	(.L_57 - .L_56)
.L_56:
        /*002c*/ 	.word	0x00000000
        /*0030*/ 	.short	0x0001
        /*0032*/ 	.short	0x0008
        /*0034*/ 	.byte	0x00, 0xf5, 0x21, 0x00


	//----- nvinfo : EIATTR_KPARAM_INFO
	.align		4
.L_57:
        /*0038*/ 	.byte	0x04, 0x17
        /*003a*/ 	.short	(.L_59 - .L_58)
.L_58:
        /*003c*/ 	.word	0x00000000
        /*0040*/ 	.short	0x0000
        /*0042*/ 	.short	0x0000
        /*0044*/ 	.byte	0x00, 0xf5, 0x21, 0x00


	//----- nvinfo : EIATTR_SPARSE_MMA_MASK
	.align		4
.L_59:
        /*0048*/ 	.byte	0x03, 0x50
        /*004a*/ 	.short	0x0000


	//----- nvinfo : EIATTR_MAXREG_COUNT
	.align		4
        /*004c*/ 	.byte	0x03, 0x1b
        /*004e*/ 	.short	0x00ff


	//----- nvinfo : EIATTR_NUM_BARRIERS
	.align		4
        /*0050*/ 	.byte	0x02, 0x4c
        /*0052*/ 	.byte	0x01
	.zero		1


	//----- nvinfo : EIATTR_MERCURY_ISA_VERSION
	.align		4
        /*0054*/ 	.byte	0x03, 0x5f
        /*0056*/ 	.short	0x0101


	//----- nvinfo : EIATTR_VRC_CTA_INIT_COUNT
	.align		4
        /*0058*/ 	.byte	0x02, 0x4a
	.zero		1
	.zero		1


	//----- nvinfo : EIATTR_EXIT_INSTR_OFFSETS
	.align		4
        /*005c*/ 	.byte	0x04, 0x1c
        /*005e*/ 	.short	(.L_61 - .L_60)


	//   ....[0]....
.L_60:
        /*0060*/ 	.word	0x00000640


	//   ....[1]....
        /*0064*/ 	.word	0x000006f0


	//----- nvinfo : EIATTR_CRS_STACK_SIZE
	.align		4
.L_61:
        /*0068*/ 	.byte	0x04, 0x1e
        /*006a*/ 	.short	(.L_63 - .L_62)
.L_62:
        /*006c*/ 	.word	0x00000000


	//----- nvinfo : EIATTR_CBANK_PARAM_SIZE
	.align		4
.L_63:
        /*0070*/ 	.byte	0x03, 0x19
        /*0072*/ 	.short	0x0020


	//----- nvinfo : EIATTR_PARAM_CBANK
	.align		4
        /*0074*/ 	.byte	0x04, 0x0a
        /*0076*/ 	.short	(.L_65 - .L_64)
	.align		4
.L_64:
        /*0078*/ 	.word	index@(.nv.constant0.fused_nn_dense_nn_bias_add_nn_relu_1_kernel0)
        /*007c*/ 	.short	0x0380
        /*007e*/ 	.short	0x0020


	//----- nvinfo : EIATTR_SW_WAR
	.align		4
.L_65:
        /*0080*/ 	.byte	0x04, 0x36
        /*0082*/ 	.short	(.L_67 - .L_66)
.L_66:
        /*0084*/ 	.word	0x00000008
.L_67:


//--------------------- .nv.info.fused_nn_softmax_kernel0 --------------------------
	.section	.nv.info.fused_nn_softmax_kernel0,"",@"SHT_CUDA_INFO"
	.sectionflags	@""
	.align	4


	//----- nvinfo : EIATTR_CUDA_API_VERSION
	.align		4
        /*0000*/ 	.byte	0x04, 0x37
        /*0002*/ 	.short	(.L_69 - .L_68)
.L_68:
        /*0004*/ 	.word	0x00000082


	//----- nvinfo : EIATTR_KPARAM_INFO
	.align		4
.L_69:
        /*0008*/ 	.byte	0x04, 0x17
        /*000a*/ 	.short	(.L_71 - .L_70)
.L_70:
        /*000c*/ 	.word	0x00000000
        /*0010*/ 	.short	0x0001
        /*0012*/ 	.short	0x0008
        /*0014*/ 	.byte	0x00, 0xf5, 0x21, 0x00


	//----- nvinfo : EIATTR_KPARAM_INFO
	.align		4
.L_71:
        /*0018*/ 	.byte	0x04, 0x17
        /*001a*/ 	.short	(.L_73 - .L_72)
.L_72:
        /*001c*/ 	.word	0x00000000
        /*0020*/ 	.short	0x0000
        /*0022*/ 	.short	0x0000
        /*0024*/ 	.byte	0x00, 0xf5, 0x21, 0x00


	//----- nvinfo : EIATTR_SPARSE_MMA_MASK
	.align		4
.L_73:
        /*0028*/ 	.byte	0x03, 0x50
        /*002a*/ 	.short	0x0000


	//----- nvinfo : EIATTR_MAXREG_COUNT
	.align		4
        /*002c*/ 	.byte	0x03, 0x1b
        /*002e*/ 	.short	0x00ff


	//----- nvinfo : EIATTR_MERCURY_ISA_VERSION
	.align		4
        /*0030*/ 	.byte	0x03, 0x5f
        /*0032*/ 	.short	0x0101


	//----- nvinfo : EIATTR_COOP_GROUP_MASK_REGIDS
	.align		4
        /*0034*/ 	.byte	0x04, 0x29
        /*0036*/ 	.short	(.L_75 - .L_74)


	//   ....[0]....
.L_74:
        /*0038*/ 	.word	0x05000005


	//   ....[1]....
        /*003c*/ 	.word	0x05000005


	//   ....[2]....
        /*0040*/ 	.word	0x05000005


	//   ....[3]....
        /*0044*/ 	.word	0x05000005


	//   ....[4]....
        /*0048*/ 	.word	0x05000005


	//   ....[5]....
        /*004c*/ 	.word	0x05000005


	//   ....[6]....
        /*0050*/ 	.word	0x05000006


	//   ....[7]....
        /*0054*/ 	.word	0x05000003


	//   ....[8]....
        /*0058*/ 	.word	0x05000003


	//   ....[9]....
        /*005c*/ 	.word	0x05000003


	//   ....[10]....
        /*0060*/ 	.word	0x05000003


	//   ....[11]....
        /*0064*/ 	.word	0x05000003


	//   ....[12]....
        /*0068*/ 	.word	0x05000003


	//   ....[13]....
        /*006c*/ 	.word	0x05000000


	//   ....[14]....
        /*0070*/ 	.word	0x05000003


	//   ....[15]....
        /*0074*/ 	.word	0x05000003


	//   ....[16]....
        /*0078*/ 	.word	0x05000003


	//   ....[17]....
        /*007c*/ 	.word	0x05000003


	//   ....[18]....
        /*0080*/ 	.word	0x05000003


	//   ....[19]....
        /*0084*/ 	.word	0x05000003


	//   ....[20]....
        /*0088*/ 	.word	0x05000003


	//   ....[21]....
        /*008c*/ 	.word	0x05000003


	//----- nvinfo : EIATTR_COOP_GROUP_INSTR_OFFSETS
	.align		4
.L_75:
        /*0090*/ 	.byte	0x04, 0x28
        /*0092*/ 	.short	(.L_77 - .L_76)


	//   ....[0]....
.L_76:
        /*0094*/ 	.word	0x000000e0


	//   ....[1]....
        /*0098*/ 	.word	0x00000110


	//   ....[2]....
        /*009c*/ 	.word	0x00000130


	//   ....[3]....
        /*00a0*/ 	.word	0x00000150


	//   ....[4]....
        /*00a4*/ 	.word	0x00000170


	//   ....[5]....
        /*00a8*/ 	.word	0x00000190


	//   ....[6]....
        /*00ac*/ 	.word	0x00000250


	//   ....[7]....
        /*00b0*/ 	.word	0x000002b0


	//   ....[8]....
        /*00b4*/ 	.word	0x000002d0


	//   ....[9]....
        /*00b8*/ 	.word	0x000002f0


	//   ....[10]....
        /*00bc*/ 	.word	0x00000310


	//   ....[11]....
        /*00c0*/ 	.word	0x00000330


	//   ....[12]....
        /*00c4*/ 	.word	0x00000350


	//   ....[13]....
        /*00c8*/ 	.word	0x000003a0


	//   ....[14]....
        /*00cc*/ 	.word	0x00000510


	//   ....[15]....
        /*00d0*/ 	.word	0x00000590


	//   ....[16]....
        /*00d4*/ 	.word	0x00000620


	//   ....[17]....
        /*00d8*/ 	.word	0x00000690


	//   ....[18]....
        /*00dc*/ 	.word	0x000006f0


	//   ....[19]....
        /*00e0*/ 	.word	0x00000750


	//   ....[20]....
        /*00e4*/ 	.word	0x00000790


	//   ....[21]....
        /*00e8*/ 	.word	0x00000830


	//----- nvinfo : EIATTR_VRC_CTA_INIT_COUNT
	.align		4
.L_77:
        /*00ec*/ 	.byte	0x02, 0x4a
	.zero		1
	.zero		1


	//----- nvinfo : EIATTR_EXIT_INSTR_OFFSETS
	.align		4
        /*00f0*/ 	.byte	0x04, 0x1c
        /*00f2*/ 	.short	(.L_79 - .L_78)


	//   ....[0]....
.L_78:
        /*00f4*/ 	.word	0x00000360


	//   ....[1]....
        /*00f8*/ 	.word	0x000004b0


	//----- nvinfo : EIATTR_CRS_STACK_SIZE
	.align		4
.L_79:
        /*00fc*/ 	.byte	0x04, 0x1e
        /*00fe*/ 	.short	(.L_81 - .L_80)
.L_80:
        /*0100*/ 	.word	0x00000000


	//----- nvinfo : EIATTR_CBANK_PARAM_SIZE
	.align		4
.L_81:
        /*0104*/ 	.byte	0x03, 0x19
        /*0106*/ 	.short	0x0010


	//----- nvinfo : EIATTR_PARAM_CBANK
	.align		4
        /*0108*/ 	.byte	0x04, 0x0a
        /*010a*/ 	.short	(.L_83 - .L_82)
	.align		4
.L_82:
        /*010c*/ 	.word	index@(.nv.constant0.fused_nn_softmax_kernel0)
        /*0110*/ 	.short	0x0380
        /*0112*/ 	.short	0x0010


	//----- nvinfo : EIATTR_SW_WAR
	.align		4
.L_83:
        /*0114*/ 	.byte	0x04, 0x36
        /*0116*/ 	.short	(.L_85 - .L_84)
.L_84:
        /*0118*/ 	.word	0x00000008
.L_85:


//--------------------- .nv.info.fused_nn_dense_nn_bias_add_nn_relu_kernel0 --------------------------
	.section	.nv.info.fused_nn_dense_nn_bias_add_nn_relu_kernel0,"",@"SHT_CUDA_INFO"
	.sectionflags	@""
	.align	4


	//----- nvinfo : EIATTR_CUDA_API_VERSION
	.align		4
        /*0000*/ 	.byte	0x04, 0x37
        /*0002*/ 	.short	(.L_87 - .L_86)
.L_86:
        /*0004*/ 	.word	0x00000082


	//----- nvinfo : EIATTR_KPARAM_INFO
	.align		4
.L_87:
        /*0008*/ 	.byte	0x04, 0x17
        /*000a*/ 	.short	(.L_89 - .L_88)
.L_88:
        /*000c*/ 	.word	0x00000000
        /*0010*/ 	.short	0x0003
        /*0012*/ 	.short	0x0018
        /*0014*/ 	.byte	0x00, 0xf5, 0x21, 0x00


	//----- nvinfo : EIATTR_KPARAM_INFO
	.align		4
.L_89:
        /*0018*/ 	.byte	0x04, 0x17
        /*001a*/ 	.short	(.L_91 - .L_90)
.L_90:
        /*001c*/ 	.word	0x00000000
        /*0020*/ 	.short	0x0002
        /*0022*/ 	.short	0x0010
        /*0024*/ 	.byte	0x00, 0xf5, 0x21, 0x00


	//----- nvinfo : EIATTR_KPARAM_INFO
	.align		4
.L_91:
        /*0028*/ 	.byte	0x04, 0x17
        /*002a*/ 	.short	(.L_93 - .L_92)
.L_92:
        /*002c*/ 	.word	0x00000000
        /*0030*/ 	.short	0x0001
        /*0032*/ 	.short	0x0008
        /*0034*/ 	.byte	0x00, 0xf5, 0x21, 0x00


	//----- nvinfo : EIATTR_KPARAM_INFO
	.align		4
.L_93:
        /*0038*/ 	.byte	0x04, 0x17
        /*003a*/ 	.short	(.L_95 - .L_94)
.L_94:
        /*003c*/ 	.word	0x00000000
        /*0040*/ 	.short	0x0000
        /*0042*/ 	.short	0x0000
        /*0044*/ 	.byte	0x00, 0xf5, 0x21, 0x00


	//----- nvinfo : EIATTR_SPARSE_MMA_MASK
	.align		4
.L_95:
        /*0048*/ 	.byte	0x03, 0x50
        /*004a*/ 	.short	0x0000


	//----- nvinfo : EIATTR_MAXREG_COUNT
	.align		4
        /*004c*/ 	.byte	0x03, 0x1b
        /*004e*/ 	.short	0x00ff


	//----- nvinfo : EIATTR_NUM_BARRIERS
	.align		4
        /*0050*/ 	.byte	0x02, 0x4c
        /*0052*/ 	.byte	0x01
	.zero		1


	//----- nvinfo : EIATTR_MERCURY_ISA_VERSION
	.align		4
        /*0054*/ 	.byte	0x03, 0x5f
        /*0056*/ 	.short	0x0101


	//----- nvinfo : EIATTR_VRC_CTA_INIT_COUNT
	.align		4
        /*0058*/ 	.byte	0x02, 0x4a
	.zero		1
	.zero		1


	//----- nvinfo : EIATTR_EXIT_INSTR_OFFSETS
	.align		4
        /*005c*/ 	.byte	0x04, 0x1c
        /*005e*/ 	.short	(.L_97 - .L_96)


	//   ....[0]....
.L_96:
        /*0060*/ 	.word	0x00000360


	//   ....[1]....
        /*0064*/ 	.word	0x00000410


	//----- nvinfo : EIATTR_CRS_STACK_SIZE
	.align		4
.L_97:
        /*0068*/ 	.byte	0x04, 0x1e
        /*006a*/ 	.short	(.L_99 - .L_98)
.L_98:
        /*006c*/ 	.word	0x00000000


	//----- nvinfo : EIATTR_CBANK_PARAM_SIZE
	.align		4
.L_99:
        /*0070*/ 	.byte	0x03, 0x19
        /*0072*/ 	.short	0x0020


	//----- nvinfo : EIATTR_PARAM_CBANK
	.align		4
        /*0074*/ 	.byte	0x04, 0x0a
        /*0076*/ 	.short	(.L_101 - .L_100)
	.align		4
.L_100:
        /*0078*/ 	.word	index@(.nv.constant0.fused_nn_dense_nn_bias_add_nn_relu_kernel0)
        /*007c*/ 	.short	0x0380
        /*007e*/ 	.short	0x0020


	//----- nvinfo : EIATTR_SW_WAR
	.align		4
.L_101:
        /*0080*/ 	.byte	0x04, 0x36
        /*0082*/ 	.short	(.L_103 - .L_102)
.L_102:
        /*0084*/ 	.word	0x00000008
.L_103:


//--------------------- .nv.info.fused_nn_batch_flatten_kernel0 --------------------------
	.section	.nv.info.fused_nn_batch_flatten_kernel0,"",@"SHT_CUDA_INFO"
	.sectionflags	@""
	.align	4


	//----- nvinfo : EIATTR_CUDA_API_VERSION
	.align		4
        /*0000*/ 	.byte	0x04, 0x37
        /*0002*/ 	.short	(.L_105 - .L_104)
.L_104:
        /*0004*/ 	.word	0x00000082


	//----- nvinfo : EIATTR_KPARAM_INFO
	.align		4
.L_105:
        /*0008*/ 	.byte	0x04, 0x17
        /*000a*/ 	.short	(.L_107 - .L_106)
.L_106:
        /*000c*/ 	.word	0x00000000
        /*0010*/ 	.short	0x0001
        /*0012*/ 	.short	0x0008
        /*0014*/ 	.byte	0x00, 0xf5, 0x21, 0x00


	//----- nvinfo : EIATTR_KPARAM_INFO
	.align		4
.L_107:
        /*0018*/ 	.byte	0x04, 0x17
        /*001a*/ 	.short	(.L_109 - .L_108)
.L_108:
        /*001c*/ 	.word	0x00000000
        /*0020*/ 	.short	0x0000
        /*0022*/ 	.short	0x0000
        /*0024*/ 	.byte	0x00, 0xf5, 0x21, 0x00


	//----- nvinfo : EIATTR_SPARSE_MMA_MASK
	.align		4
.L_109:
        /*0028*/ 	.byte	0x03, 0x50
        /*002a*/ 	.short	0x0000


	//----- nvinfo : EIATTR_MAXREG_COUNT
	.align		4
        /*002c*/ 	.byte	0x03, 0x1b
        /*002e*/ 	.short	0x00ff


	//----- nvinfo : EIATTR_MERCURY_ISA_VERSION
	.align		4
        /*0030*/ 	.byte	0x03, 0x5f
        /*0032*/ 	.short	0x0101


	//----- nvinfo : EIATTR_VRC_CTA_INIT_COUNT
	.align		4
        /*0034*/ 	.byte	0x02, 0x4a
	.zero		1
	.zero		1


	//----- nvinfo : EIATTR_EXIT_INSTR_OFFSETS
	.align		4
        /*0038*/ 	.byte	0x04, 0x1c
        /*003a*/ 	.short	(.L_111 - .L_110)


	//   ....[0]....
.L_110:
        /*003c*/ 	.word	0x00000090


	//----- nvinfo : EIATTR_CBANK_PARAM_SIZE
	.align		4
.L_111:
        /*0040*/ 	.byte	0x03, 0x19
        /*0042*/ 	.short	0x0010


	//----- nvinfo : EIATTR_PARAM_CBANK
	.align		4
        /*0044*/ 	.byte	0x04, 0x0a
        /*0046*/ 	.short	(.L_113 - .L_112)
	.align		4
.L_112:
        /*0048*/ 	.word	index@(.nv.constant0.fused_nn_batch_flatten_kernel0)
        /*004c*/ 	.short	0x0380
        /*004e*/ 	.short	0x0010


	//----- nvinfo : EIATTR_SW_WAR
	.align		4
.L_113:
        /*0050*/ 	.byte	0x04, 0x36
        /*0052*/ 	.short	(.L_115 - .L_114)
.L_114:
        /*0054*/ 	.word	0x00000008
.L_115:


//--------------------- .nv.callgraph             --------------------------
	.section	.nv.callgraph,"",@"SHT_CUDA_CALLGRAPH"
	.align	4
	.sectionentsize	8
	.align		4
        /*0000*/ 	.word	0x00000000
	.align		4
        /*0004*/ 	.word	0xffffffff
	.align		4
        /*0008*/ 	.word	0x00000000
	.align		4
        /*000c*/ 	.word	0xfffffffe
	.align		4
        /*0010*/ 	.word	0x00000000
	.align		4
        /*0014*/ 	.word	0xfffffffd
	.align		4
        /*0018*/ 	.word	0x00000000
	.align		4
        /*001c*/ 	.word	0xfffffffc


//--------------------- .text.fused_nn_dense_nn_bias_add_kernel0 --------------------------
	.section	.text.fused_nn_dense_nn_bias_add_kernel0,"ax",@progbits
	.align	128
        .global         fused_nn_dense_nn_bias_add_kernel0
        .type           fused_nn_dense_nn_bias_add_kernel0,@function
        .size           fused_nn_dense_nn_bias_add_kernel0,(.L_x_45 - fused_nn_dense_nn_bias_add_kernel0)
        .other          fused_nn_dense_nn_bias_add_kernel0,@"STO_CUDA_ENTRY STV_DEFAULT"
fused_nn_dense_nn_bias_add_kernel0:
.text.fused_nn_dense_nn_bias_add_kernel0:
[----:B------:R-:W-:Y:S01]  /*0000*/  LDC R1, c[0x0][0x37c] ;  /* 0x0000df00ff017b82 */ /* 0x000fe20000000800 */
[----:B------:R-:W0:Y:S07]  /*0010*/  S2R R9, SR_TID.X ;  /* 0x0000000000097919 */ /* 0x000e2e0000002100 */
[----:B------:R-:W1:Y:S01]  /*0020*/  LDC.64 R6, c[0x0][0x388] ;  /* 0x0000e200ff067b82 */ /* 0x000e620000000a00 */
[----:B------:R-:W2:Y:S01]  /*0030*/  LDCU.64 UR6, c[0x0][0x358] ;  /* 0x00006b00ff0677ac */ /* 0x000ea20008000a00 */
[----:B------:R-:W3:Y:S06]  /*0040*/  S2R R2, SR_CTAID.X ;  /* 0x0000000000027919 */ /* 0x000eec0000002500 */
[----:B------:R-:W0:Y:S02]  /*0050*/  LDC.64 R4, c[0x0][0x380] ;  /* 0x0000e000ff047b82 */ /* 0x000e240000000a00 */
[----:B0-----:R-:W-:Y:S01]  /*0060*/  IMAD.WIDE.U32 R4, R9, 0x4, R4 ;  /* 0x0000000409047825 */ /* 0x001fe200078e0004 */
[----:B---3--:R-:W-:-:S04]  /*0070*/  LEA R3, R2, R9, 0x6 ;  /* 0x0000000902037211 */ /* 0x008fc800078e30ff */
[----:B--2---:R-:W2:Y:S01]  /*0080*/  LDG.E.CONSTANT R0, desc[UR6][R4.64] ;  /* 0x0000000604007981 */ /* 0x004ea2000c1e9900 */
[----:B-1----:R-:W-:-:S06]  /*0090*/  IMAD.WIDE.U32 R6, R3, 0x4, R6 ;  /* 0x0000000403067825 */ /* 0x002fcc00078e0006 */
[----:B------:R-:W2:Y:S01]  /*00a0*/  LDG.E.CONSTANT R7, desc[UR6][R6.64] ;  /* 0x0000000606077981 */ /* 0x000ea2000c1e9900 */
[----:B------:R-:W0:Y:S01]  /*00b0*/  S2UR UR5, SR_CgaCtaId ;  /* 0x00000000000579c3 */ /* 0x000e220000008800 */
[----:B------:R-:W-:Y:S02]  /*00c0*/  UMOV UR4, 0x400 ;  /* 0x0000040000047882 */ /* 0x000fe40000000000 */
[----:B0-----:R-:W-:-:S06]  /*00d0*/  ULEA UR4, UR5, UR4, 0x18 ;  /* 0x0000000405047291 */ /* 0x001fcc000f8ec0ff */
[C---:B------:R-:W-:Y:S01]  /*00e0*/  LEA R3, R9.reuse, UR4, 0x2 ;  /* 0x0000000409037c11 */ /* 0x040fe2000f8e10ff */
[----:B------:R-:W-:Y:S01]  /*00f0*/  BAR.SYNC.DEFER_BLOCKING 0x0 ;  /* 0x0000000000007b1d */ /* 0x000fe20000010000 */
[C---:B------:R-:W-:Y:S02]  /*0100*/  ISETP.GT.U32.AND P0, PT, R9.reuse, 0x1f, PT ;  /* 0x0000001f0900780c */ /* 0x040fe40003f04070 */
[----:B------:R-:W-:-:S03]  /*0110*/  ISETP.GT.U32.AND P1, PT, R9, 0xf, PT ;  /* 0x0000000f0900780c */ /* 0x000fc60003f24070 */
[----:B------:R-:W-:Y:S01]  /*0120*/  BSSY.RECONVERGENT B0, `(.L_x_0) ;  /* 0x000001f000007945 */ /* 0x000fe20003800200 */
[----:B------:R-:W-:Y:S01]  /*0130*/  ISETP.NE.AND P2, PT, R9, RZ, PT ;  /* 0x000000ff0900720c */ /* 0x000fe20003f45270 */
[----:B--2---:R-:W-:-:S05]  /*0140*/  FFMA R0, R0, R7, RZ ;  /* 0x0000000700007223 */ /* 0x004fca00000000ff */
[----:B------:R-:W-:Y:S01]  /*0150*/  STS [R3], R0 ;  /* 0x0000000003007388 */ /* 0x000fe20000000800 */
[----:B------:R-:W-:Y:S06]  /*0160*/  BAR.SYNC.DEFER_BLOCKING 0x0 ;  /* 0x0000000000007b1d */ /* 0x000fec0000010000 */
[----:B------:R-:W-:Y:S04]  /*0170*/  @!P0 LDS R4, [R3] ;  /* 0x0000000003048984 */ /* 0x000fe80000000800 */
[----:B------:R-:W0:Y:S02]  /*0180*/  @!P0 LDS R5, [R3+0x80] ;  /* 0x0000800003058984 */ /* 0x000e240000000800 */
[----:B0-----:R-:W-:-:S05]  /*0190*/  @!P0 FADD R4, R4, R5 ;  /* 0x0000000504048221 */ /* 0x001fca0000000000 */
[----:B------:R0:W-:Y:S01]  /*01a0*/  @!P0 STS [R3], R4 ;  /* 0x0000000403008388 */ /* 0x0001e20000000800 */
[----:B------:R-:W-:Y:S06]  /*01b0*/  BAR.SYNC.DEFER_BLOCKING 0x0 ;  /* 0x0000000000007b1d */ /* 0x000fec0000010000 */
[----:B------:R-:W-:Y:S05]  /*01c0*/  @P1 BRA `(.L_x_1) ;  /* 0x0000000000501947 */ /* 0x000fea0003800000 */
[----:B------:R-:W-:Y:S04]  /*01d0*/  LDS R0, [R3] ;  /* 0x0000000003007984 */ /* 0x000fe80000000800 */
[----:B------:R-:W1:Y:S02]  /*01e0*/  LDS R5, [R3+0x40] ;  /* 0x0000400003057984 */ /* 0x000e640000000800 */
[----:B-1----:R-:W-:-:S05]  /*01f0*/  FADD R0, R0, R5 ;  /* 0x0000000500007221 */ /* 0x002fca0000000000 */
[----:B------:R-:W-:Y:S04]  /*0200*/  STS [R3], R0 ;  /* 0x0000000003007388 */ /* 0x000fe80000000800 */
[----:B0-----:R-:W-:Y:S04]  /*0210*/  LDS R4, [R3] ;  /* 0x0000000003047984 */ /* 0x001fe80000000800 */
[----:B------:R-:W0:Y:S02]  /*0220*/  LDS R5, [R3+0x20] ;  /* 0x0000200003057984 */ /* 0x000e240000000800 */
[----:B0-----:R-:W-:-:S05]  /*0230*/  FADD R4, R4, R5 ;  /* 0x0000000504047221 */ /* 0x001fca0000000000 */
[----:B------:R-:W-:Y:S04]  /*0240*/  STS [R3], R4 ;  /* 0x0000000403007388 */ /* 0x000fe80000000800 */
[----:B------:R-:W-:Y:S04]  /*0250*/  LDS R5, [R3] ;  /* 0x0000000003057984 */ /* 0x000fe80000000800 */
        /* <DEDUP_REMOVED lines=10> */
[----:B------:R1:W-:Y:S02]  /*0300*/  STS [R3], R0 ;  /* 0x0000000003007388 */ /* 0x0003e40000000800 */
.L_x_1:
[----:B------:R-:W-:Y:S05]  /*0310*/  BSYNC.RECONVERGENT B0 ;  /* 0x0000000000007941 */ /* 0x000fea0003800200 */
.L_x_0:
[----:B------:R-:W-:Y:S06]  /*0320*/  BAR.SYNC.DEFER_BLOCKING 0x0 ;  /* 0x0000000000007b1d */ /* 0x000fec0000010000 */
[----:B------:R-:W-:Y:S05]  /*0330*/  @P2 EXIT ;  /* 0x000000000000294d */ /* 0x000fea0003800000 */
[----:B0-----:R-:W0:Y:S01]  /*0340*/  LDC.64 R4, c[0x0][0x390] ;  /* 0x0000e400ff047b82 */ /* 0x001e220000000a00 */
[----:B-1----:R-:W1:Y:S07]  /*0350*/  LDS R0, [UR4] ;  /* 0x00000004ff007984 */ /* 0x002e6e0008000800 */
[----:B------:R-:W2:Y:S01]  /*0360*/  LDC.64 R6, c[0x0][0x398] ;  /* 0x0000e600ff067b82 */ /* 0x000ea20000000a00 */
[----:B0-----:R-:W-:-:S06]  /*0370*/  IMAD.WIDE.U32 R4, R2, 0x4, R4 ;  /* 0x0000000402047825 */ /* 0x001fcc00078e0004 */
[----:B------:R-:W3:Y:S01]  /*0380*/  LDG.E.CONSTANT R5, desc[UR6][R4.64] ;  /* 0x0000000604057981 */ /* 0x000ee2000c1e9900 */
[----:B--2---:R-:W-:-:S03]  /*0390*/  IMAD.WIDE.U32 R2, R2, 0x4, R6 ;  /* 0x0000000402027825 */ /* 0x004fc600078e0006 */
[----:B-1----:R-:W-:Y:S01]  /*03a0*/  STS [UR4+0x100], R0 ;  /* 0x00010000ff007988 */ /* 0x002fe20008000804 */
[----:B---3--:R-:W-:-:S05]  /*03b0*/  FADD R7, R0, R5 ;  /* 0x0000000500077221 */ /* 0x008fca0000000000 */
[----:B------:R-:W-:Y:S01]  /*03c0*/  STG.E desc[UR6][R2.64], R7 ;  /* 0x0000000702007986 */ /* 0x000fe2000c101906 */
[----:B------:R-:W-:Y:S05]  /*03d0*/  EXIT ;  /* 0x000000000000794d */ /* 0x000fea0003800000 */
.L_x_2:
[----:B------:R-:W-:-:S00]  /*03e0*/  BRA `(.L_x_2) ;  /* 0xfffffffc00fc7947 */ /* 0x000fc0000383ffff */
[----:B------:R-:W-:-:S00]  /*03f0*/  NOP ;  /* 0x0000000000007918 */ /* 0x000fc00000000000 */
        /* <DEDUP_REMOVED lines=8> */
.L_x_45:


//--------------------- .text.fused_nn_dense_nn_bias_add_nn_relu_1_kernel0 --------------------------
	.section	.text.fused_nn_dense_nn_bias_add_nn_relu_1_kernel0,"ax",@progbits
	.align	128
        .global         fused_nn_dense_nn_bias_add_nn_relu_1_kernel0
        .type           fused_nn_dense_nn_bias_add_nn_relu_1_kernel0,@function
        .size           fused_nn_dense_nn_bias_add_nn_relu_1_kernel0,(.L_x_46 - fused_nn_dense_nn_bias_add_nn_relu_1_kernel0)
        .other          fused_nn_dense_nn_bias_add_nn_relu_1_kernel0,@"STO_CUDA_ENTRY STV_DEFAULT"
fused_nn_dense_nn_bias_add_nn_relu_1_kernel0:
.text.fused_nn_dense_nn_bias_add_nn_relu_1_kernel0:
[----:B------:R-:W-:Y:S01]  /*0000*/  LDC R1, c[0x0][0x37c] ;  /* 0x0000df00ff017b82 */ /* 0x000fe20000000800 */
[----:B------:R-:W0:Y:S07]  /*0010*/  S2R R7, SR_TID.X ;  /* 0x0000000000077919 */ /* 0x000e2e0000002100 */
[----:B------:R-:W1:Y:S01]  /*0020*/  LDC.64 R2, c[0x0][0x380] ;  /* 0x0000e000ff027b82 */ /* 0x000e620000000a00 */
[----:B------:R-:W2:Y:S01]  /*0030*/  LDCU.64 UR6, c[0x0][0x358] ;  /* 0x00006b00ff0677ac */ /* 0x000ea20008000a00 */
[----:B------:R-:W3:Y:S06]  /*0040*/  S2R R6, SR_CTAID.X ;  /* 0x0000000000067919 */ /* 0x000eec0000002500 */
[----:B------:R-:W4:Y:S01]  /*0050*/  LDC.64 R4, c[0x0][0x388] ;  /* 0x0000e200ff047b82 */ /* 0x000f220000000a00 */
[C---:B0-----:R-:W-:Y:S01]  /*0060*/  ISETP.GT.U32.AND P4, PT, R7.reuse, 0x30f, PT ;  /* 0x0000030f0700780c */ /* 0x041fe20003f84070 */
[C---:B-1----:R-:W-:Y:S01]  /*0070*/  IMAD.WIDE.U32 R2, R7.reuse, 0x4, R2 ;  /* 0x0000000407027825 */ /* 0x042fe200078e0002 */
[----:B------:R-:W-:-:S02]  /*0080*/  ISETP.GT.U32.AND P3, PT, R7, 0x2cf, PT ;  /* 0x000002cf0700780c */ /* 0x000fc40003f64070 */
[C---:B------:R-:W-:Y:S01]  /*0090*/  ISETP.GT.U32.AND P2, PT, R7.reuse, 0x28f, PT ;  /* 0x0000028f0700780c */ /* 0x040fe20003f44070 */
[----:B---3--:R-:W-:Y:S01]  /*00a0*/  IMAD R9, R6, 0x310, R7 ;  /* 0x0000031006097824 */ /* 0x008fe200078e0207 */
[----:B------:R-:W-:-:S03]  /*00b0*/  ISETP.GT.U32.AND P6, PT, R7, 0x24f, PT ;  /* 0x0000024f0700780c */ /* 0x000fc60003fc4070 */
[----:B----4-:R-:W-:Y:S01]  /*00c0*/  IMAD.WIDE.U32 R4, R9, 0x4, R4 ;  /* 0x0000000409047825 */ /* 0x010fe200078e0004 */
[----:B------:R-:W-:-:S03]  /*00d0*/  ISETP.GT.U32.AND P5, PT, R7, 0x20f, PT ;  /* 0x0000020f0700780c */ /* 0x000fc60003fa4070 */
[----:B--2---:R-:W2:Y:S04]  /*00e0*/  @!P4 LDG.E.CONSTANT R0, desc[UR6][R2.64] ;  /* 0x000000060200c981 */ /* 0x004ea8000c1e9900 */
[----:B------:R-:W2:Y:S01]  /*00f0*/  @!P4 LDG.E.CONSTANT R9, desc[UR6][R4.64] ;  /* 0x000000060409c981 */ /* 0x000ea2000c1e9900 */
[----:B------:R-:W-:-:S03]  /*0100*/  ISETP.GT.U32.AND P0, PT, R7, 0x1cf, PT ;  /* 0x000001cf0700780c */ /* 0x000fc60003f04070 */
[----:B------:R-:W3:Y:S04]  /*0110*/  @!P3 LDG.E.CONSTANT R11, desc[UR6][R2.64+0x100] ;  /* 0x00010006020bb981 */ /* 0x000ee8000c1e9900 */
[----:B------:R-:W3:Y:S04]  /*0120*/  @!P3 LDG.E.CONSTANT R10, desc[UR6][R4.64+0x100] ;  /* 0x00010006040ab981 */ /* 0x000ee8000c1e9900 */
[----:B------:R-:W4:Y:S04]  /*0130*/  @!P2 LDG.E.CONSTANT R13, desc[UR6][R2.64+0x200] ;  /* 0x00020006020da981 */ /* 0x000f28000c1e9900 */
[----:B------:R-:W4:Y:S04]  /*0140*/  @!P2 LDG.E.CONSTANT R12, desc[UR6][R4.64+0x200] ;  /* 0x00020006040ca981 */ /* 0x000f28000c1e9900 */
[----:B------:R-:W5:Y:S04]  /*0150*/  @!P6 LDG.E.CONSTANT R15, desc[UR6][R2.64+0x300] ;  /* 0x00030006020fe981 */ /* 0x000f68000c1e9900 */
[----:B------:R-:W5:Y:S04]  /*0160*/  @!P6 LDG.E.CONSTANT R14, desc[UR6][R4.64+0x300] ;  /* 0x00030006040ee981 */ /* 0x000f68000c1e9900 */
[----:B------:R-:W5:Y:S04]  /*0170*/  @!P5 LDG.E.CONSTANT R17, desc[UR6][R2.64+0x400] ;  /* 0x000400060211d981 */ /* 0x000f68000c1e9900 */
[----:B------:R-:W5:Y:S04]  /*0180*/  @!P5 LDG.E.CONSTANT R16, desc[UR6][R4.64+0x400] ;  /* 0x000400060410d981 */ /* 0x000f68000c1e9900 */
[----:B------:R-:W5:Y:S04]  /*0190*/  @!P0 LDG.E.CONSTANT R19, desc[UR6][R2.64+0x500] ;  /* 0x0005000602138981 */ /* 0x000f68000c1e9900 */
[----:B------:R-:W5:Y:S01]  /*01a0*/  @!P0 LDG.E.CONSTANT R18, desc[UR6][R4.64+0x500] ;  /* 0x0005000604128981 */ /* 0x000f62000c1e9900 */
[----:B------:R-:W-:Y:S01]  /*01b0*/  HFMA2 R8, -RZ, RZ, 0, 0 ;  /* 0x00000000ff087431 */ /* 0x000fe200000001ff */
[----:B------:R-:W-:Y:S01]  /*01c0*/  BAR.SYNC.DEFER_BLOCKING 0x0 ;  /* 0x0000000000007b1d */ /* 0x000fe20000010000 */
[C---:B------:R-:W-:Y:S01]  /*01d0*/  ISETP.GT.U32.AND P1, PT, R7.reuse, 0x18f, PT ;  /* 0x0000018f0700780c */ /* 0x040fe20003f24070 */
[----:B--2---:R-:W-:Y:S01]  /*01e0*/  @!P4 FFMA R8, R0, R9, RZ ;  /* 0x000000090008c223 */ /* 0x004fe200000000ff */
[----:B------:R-:W-:-:S11]  /*01f0*/  ISETP.GT.U32.AND P4, PT, R7, 0x14f, PT ;  /* 0x0000014f0700780c */ /* 0x000fd60003f84070 */
[----:B------:R-:W2:Y:S04]  /*0200*/  @!P1 LDG.E.CONSTANT R9, desc[UR6][R2.64+0x600] ;  /* 0x0006000602099981 */ /* 0x000ea8000c1e9900 */
[----:B------:R-:W2:Y:S01]  /*0210*/  @!P1 LDG.E.CONSTANT R0, desc[UR6][R4.64+0x600] ;  /* 0x0006000604009981 */ /* 0x000ea2000c1e9900 */
[----:B---3--:R-:W-:Y:S01]  /*0220*/  @!P3 FFMA R8, R11, R10, R8 ;  /* 0x0000000a0b08b223 */ /* 0x008fe20000000008 */
[----:B------:R-:W-:Y:S02]  /*0230*/  ISETP.GT.U32.AND P3, PT, R7, 0x10f, PT ;  /* 0x0000010f0700780c */ /* 0x000fe40003f64070 */
[----:B------:R-:W3:Y:S01]  /*0240*/  @!P4 LDG.E.CONSTANT R11, desc[UR6][R2.64+0x700] ;  /* 0x00070006020bc981 */ /* 0x000ee2000c1e9900 */
[----:B----4-:R-:W-:Y:S01]  /*0250*/  @!P2 FFMA R8, R13, R12, R8 ;  /* 0x0000000c0d08a223 */ /* 0x010fe20000000008 */
[----:B------:R-:W-:-:S02]  /*0260*/  ISETP.GT.U32.AND P2, PT, R7, 0xcf, PT ;  /* 0x000000cf0700780c */ /* 0x000fc40003f44070 */
[----:B------:R-:W3:Y:S07]  /*0270*/  @!P4 LDG.E.CONSTANT R10, desc[UR6][R4.64+0x700] ;  /* 0x00070006040ac981 */ /* 0x000eee000c1e9900 */
[----:B------:R-:W4:Y:S01]  /*0280*/  @!P3 LDG.E.CONSTANT R13, desc[UR6][R2.64+0x800] ;  /* 0x00080006020db981 */ /* 0x000f22000c1e9900 */
[----:B-----5:R-:W-:Y:S01]  /*0290*/  @!P6 FFMA R8, R15, R14, R8 ;  /* 0x0000000e0f08e223 */ /* 0x020fe20000000008 */
[----:B------:R-:W-:Y:S02]  /*02a0*/  ISETP.GT.U32.AND P6, PT, R7, 0x8f, PT ;  /* 0x0000008f0700780c */ /* 0x000fe40003fc4070 */
[----:B------:R-:W4:Y:S04]  /*02b0*/  @!P3 LDG.E.CONSTANT R12, desc[UR6][R4.64+0x800] ;  /* 0x00080006040cb981 */ /* 0x000f28000c1e9900 */
[----:B------:R-:W5:Y:S01]  /*02c0*/  @!P2 LDG.E.CONSTANT R15, desc[UR6][R2.64+0x900] ;  /* 0x00090006020fa981 */ /* 0x000f62000c1e9900 */
[----:B------:R-:W-:Y:S01]  /*02d0*/  @!P5 FFMA R8, R17, R16, R8 ;  /* 0x000000101108d223 */ /* 0x000fe20000000008 */
[----:B------:R-:W-:-:S02]  /*02e0*/  ISETP.GT.U32.AND P5, PT, R7, 0x4f, PT ;  /* 0x0000004f0700780c */ /* 0x000fc40003fa4070 */
[----:B------:R-:W5:Y:S04]  /*02f0*/  @!P2 LDG.E.CONSTANT R14, desc[UR6][R4.64+0x900] ;  /* 0x00090006040ea981 */ /* 0x000f68000c1e9900 */
[----:B------:R-:W5:Y:S01]  /*0300*/  @!P6 LDG.E.CONSTANT R17, desc[UR6][R2.64+0xa00] ;  /* 0x000a00060211e981 */ /* 0x000f62000c1e9900 */
[----:B------:R-:W-:Y:S01]  /*0310*/  @!P0 FFMA R8, R19, R18, R8 ;  /* 0x0000001213088223 */ /* 0x000fe20000000008 */
[----:B------:R-:W-:Y:S02]  /*0320*/  ISETP.GT.U32.AND P0, PT, R7, 0xf, PT ;  /* 0x0000000f0700780c */ /* 0x000fe40003f04070 */
[----:B------:R-:W5:Y:S04]  /*0330*/  @!P6 LDG.E.CONSTANT R16, desc[UR6][R4.64+0xa00] ;  /* 0x000a00060410e981 */ /* 0x000f68000c1e9900 */
[----:B------:R-:W5:Y:S04]  /*0340*/  @!P5 LDG.E.CONSTANT R19, desc[UR6][R2.64+0xb00] ;  /* 0x000b00060213d981 */ /* 0x000f68000c1e9900 */
[----:B------:R-:W5:Y:S04]  /*0350*/  @!P5 LDG.E.CONSTANT R18, desc[UR6][R4.64+0xb00] ;  /* 0x000b00060412d981 */ /* 0x000f68000c1e9900 */
[----:B------:R-:W5:Y:S04]  /*0360*/  @!P0 LDG.E.CONSTANT R20, desc[UR6][R4.64+0xc00] ;  /* 0x000c000604148981 */ /* 0x000f68000c1e9900 */
[----:B------:R0:W5:Y:S01]  /*0370*/  @!P0 LDG.E.CONSTANT R21, desc[UR6][R2.64+0xc00] ;  /* 0x000c000602158981 */ /* 0x000162000c1e9900 */
[----:B------:R-:W1:Y:S01]  /*0380*/  S2UR UR5, SR_CgaCtaId ;  /* 0x00000000000579c3 */ /* 0x000e620000008800 */
[----:B------:R-:W-:-:S02]  /*0390*/  UMOV UR4, 0x400 ;  /* 0x0000040000047882 */ /* 0x000fc40000000000 */
[----:B-1----:R-:W-:-:S06]  /*03a0*/  ULEA UR4, UR5, UR4, 0x18 ;  /* 0x0000000405047291 */ /* 0x002fcc000f8ec0ff */
[----:B0-----:R-:W-:Y:S01]  /*03b0*/  LEA R3, R7, UR4, 0x2 ;  /* 0x0000000407037c11 */ /* 0x001fe2000f8e10ff */
[----:B------:R-:W-:Y:S01]  /*03c0*/  BSSY.RECONVERGENT B0, `(.L_x_3) ;  /* 0x0000026000007945 */ /* 0x000fe20003800200 */
[----:B--2---:R-:W-:-:S04]  /*03d0*/  @!P1 FFMA R8, R9, R0, R8 ;  /* 0x0000000009089223 */ /* 0x004fc80000000008 */
[----:B---3--:R-:W-:-:S04]  /*03e0*/  @!P4 FFMA R8, R11, R10, R8 ;  /* 0x0000000a0b08c223 */ /* 0x008fc80000000008 */
[----:B----4-:R-:W-:-:S04]  /*03f0*/  @!P3 FFMA R8, R13, R12, R8 ;  /* 0x0000000c0d08b223 */ /* 0x010fc80000000008 */
[----:B-----5:R-:W-:-:S04]  /*0400*/  @!P2 FFMA R8, R15, R14, R8 ;  /* 0x0000000e0f08a223 */ /* 0x020fc80000000008 */
[----:B------:R-:W-:-:S04]  /*0410*/  @!P6 FFMA R8, R17, R16, R8 ;  /* 0x000000101108e223 */ /* 0x000fc80000000008 */
[----:B------:R-:W-:-:S04]  /*0420*/  @!P5 FFMA R8, R19, R18, R8 ;  /* 0x000000121308d223 */ /* 0x000fc80000000008 */
[----:B------:R-:W-:-:S05]  /*0430*/  @!P0 FFMA R8, R21, R20, R8 ;  /* 0x0000001415088223 */ /* 0x000fca0000000008 */
[----:B------:R-:W-:Y:S01]  /*0440*/  STS [R3], R8 ;  /* 0x0000000803007388 */ /* 0x000fe20000000800 */
[----:B------:R-:W-:Y:S01]  /*0450*/  BAR.SYNC.DEFER_BLOCKING 0x0 ;  /* 0x0000000000007b1d */ /* 0x000fe20000010000 */
[----:B------:R-:W-:-:S13]  /*0460*/  ISETP.GT.U32.AND P1, PT, R7, 0x1f, PT ;  /* 0x0000001f0700780c */ /* 0x000fda0003f24070 */
[----:B------:R-:W-:Y:S04]  /*0470*/  @!P1 LDS R0, [R3] ;  /* 0x0000000003009984 */ /* 0x000fe80000000800 */
[----:B------:R-:W0:Y:S01]  /*0480*/  @!P1 LDS R5, [R3+0x80] ;  /* 0x0000800003059984 */ /* 0x000e220000000800 */
[----:B------:R-:W-:Y:S01]  /*0490*/  ISETP.NE.AND P2, PT, R7, RZ, PT ;  /* 0x000000ff0700720c */ /* 0x000fe20003f45270 */
[----:B0-----:R-:W-:-:S05]  /*04a0*/  @!P1 FADD R0, R0, R5 ;  /* 0x0000000500009221 */ /* 0x001fca0000000000 */
[----:B------:R0:W-:Y:S01]  /*04b0*/  @!P1 STS [R3], R0 ;  /* 0x0000000003009388 */ /* 0x0001e20000000800 */
[----:B------:R-:W-:Y:S06]  /*04c0*/  BAR.SYNC.DEFER_BLOCKING 0x0 ;  /* 0x0000000000007b1d */ /* 0x000fec0000010000 */
[----:B------:R-:W-:Y:S05]  /*04d0*/  @P0 BRA `(.L_x_4) ;  /* 0x0000000000500947 */ /* 0x000fea0003800000 */
        /* <DEDUP_REMOVED lines=20> */
.L_x_4:
[----:B------:R-:W-:Y:S05]  /*0620*/  BSYNC.RECONVERGENT B0 ;  /* 0x0000000000007941 */ /* 0x000fea0003800200 */
.L_x_3:
[----:B------:R-:W-:Y:S06]  /*0630*/  BAR.SYNC.DEFER_BLOCKING 0x0 ;  /* 0x0000000000007b1d */ /* 0x000fec0000010000 */
[----:B------:R-:W-:Y:S05]  /*0640*/  @P2 EXIT ;  /* 0x000000000000294d */ /* 0x000fea0003800000 */
[----:B01----:R-:W0:Y:S01]  /*0650*/  LDC.64 R2, c[0x0][0x390] ;  /* 0x0000e400ff027b82 */ /* 0x003e220000000a00 */
[----:B------:R-:W1:Y:S07]  /*0660*/  LDS R0, [UR4] ;  /* 0x00000004ff007984 */ /* 0x000e6e0008000800 */
[----:B------:R-:W2:Y:S01]  /*0670*/  LDC.64 R4, c[0x0][0x398] ;  /* 0x0000e600ff047b82 */ /* 0x000ea20000000a00 */
[----:B0-----:R-:W-:-:S06]  /*0680*/  IMAD.WIDE.U32 R2, R6, 0x4, R2 ;  /* 0x0000000406027825 */ /* 0x001fcc00078e0002 */
[----:B------:R-:W3:Y:S01]  /*0690*/  LDG.E.CONSTANT R3, desc[UR6][R2.64] ;  /* 0x0000000602037981 */ /* 0x000ee2000c1e9900 */
[----:B--2---:R-:W-:-:S03]  /*06a0*/  IMAD.WIDE.U32 R6, R6, 0x4, R4 ;  /* 0x0000000406067825 */ /* 0x004fc600078e0004 */
[----:B-1----:R-:W-:Y:S01]  /*06b0*/  STS [UR4+0x100], R0 ;  /* 0x00010000ff007988 */ /* 0x002fe20008000804 */
[----:B---3--:R-:W-:-:S05]  /*06c0*/  FADD R8, R0, R3 ;  /* 0x0000000300087221 */ /* 0x008fca0000000000 */
[----:B------:R-:W-:-:S05]  /*06d0*/  FMNMX R5, RZ, R8, !PT ;  /* 0x00000008ff057209 */ /* 0x000fca0007800000 */
[----:B------:R-:W-:Y:S01]  /*06e0*/  STG.E desc[UR6][R6.64], R5 ;  /* 0x0000000506007986 */ /* 0x000fe2000c101906 */
[----:B------:R-:W-:Y:S05]  /*06f0*/  EXIT ;  /* 0x000000000000794d */ /* 0x000fea0003800000 */
.L_x_5:
        /* <DEDUP_REMOVED lines=16> */
.L_x_46:


//--------------------- .text.fused_nn_softmax_kernel0 --------------------------
	.section	.text.fused_nn_softmax_kernel0,"ax",@progbits
	.align	128
        .global         fused_nn_softmax_kernel0
        .type           fused_nn_softmax_kernel0,@function
        .size           fused_nn_softmax_kernel0,(.L_x_44 - fused_nn_softmax_kernel0)
        .other          fused_nn_softmax_kernel0,@"STO_CUDA_ENTRY STV_DEFAULT"
fused_nn_softmax_kernel0:
.text.fused_nn_softmax_kernel0:
[----:B------:R-:W-:Y:S01]  /*0000*/  LDC R1, c[0x0][0x37c] ;  /* 0x0000df00ff017b82 */ /* 0x000fe20000000800 */
[----:B------:R-:W0:Y:S07]  /*0010*/  S2R R4, SR_TID.X ;  /* 0x0000000000047919 */ /* 0x000e2e0000002100 */
[----:B------:R-:W1:Y:S01]  /*0020*/  LDC.64 R2, c[0x0][0x380] ;  /* 0x0000e000ff027b82 */ /* 0x000e620000000a00 */
[----:B------:R-:W2:Y:S01]  /*0030*/  LDCU.64 UR4, c[0x0][0x358] ;  /* 0x00006b00ff0477ac */ /* 0x000ea20008000a00 */
[----:B------:R-:W-:Y:S01]  /*0040*/  BSSY.RECONVERGENT B0, `(.L_x_6) ;  /* 0x0000007000007945 */ /* 0x000fe20003800200 */
[----:B------:R-:W-:Y:S01]  /*0050*/  IMAD.MOV.U32 R0, RZ, RZ, -0x800003 ;  /* 0xff7ffffdff007424 */ /* 0x000fe200078e00ff */
[C---:B0-----:R-:W-:Y:S01]  /*0060*/  ISETP.GT.U32.AND P0, PT, R4.reuse, 0x9, PT ;  /* 0x000000090400780c */ /* 0x041fe20003f04070 */
[----:B-1----:R-:W-:-:S12]  /*0070*/  IMAD.WIDE.U32 R2, R4, 0x4, R2 ;  /* 0x0000000404027825 */ /* 0x002fd800078e0002 */
[----:B--2---:R-:W-:Y:S05]  /*0080*/  @P0 BRA `(.L_x_7) ;  /* 0x0000000000080947 */ /* 0x004fea0003800000 */
[----:B------:R-:W2:Y:S02]  /*0090*/  LDG.E.CONSTANT R0, desc[UR4][R2.64] ;  /* 0x0000000402007981 */ /* 0x000ea4000c1e9900 */
[----:B--2---:R-:W-:-:S07]  /*00a0*/  FMNMX R0, R0, -3.40282306073709652508e+38, !PT ;  /* 0xff7ffffd00007809 */ /* 0x004fce0007800000 */
.L_x_7:
[----:B------:R-:W-:Y:S05]  /*00b0*/  BSYNC.RECONVERGENT B0 ;  /* 0x0000000000007941 */ /* 0x000fea0003800200 */
.L_x_6:
[----:B------:R-:W-:Y:S01]  /*00c0*/  VOTE.ANY R5, PT, PT ;  /* 0x0000000000057806 */ /* 0x000fe200038e0100 */
[----:B------:R-:W-:Y:S01]  /*00d0*/  BSSY B0, `(.L_x_8) ;  /* 0x000001a000007945 */ /* 0x000fe20003800000 */
[----:B------:R-:W0:Y:S02]  /*00e0*/  SHFL.DOWN PT, R7, R0, 0x10, 0x1f ;  /* 0x0a001f0000077f89 */ /* 0x000e2400000e0000 */
[----:B0-----:R-:W-:Y:S01]  /*00f0*/  FMNMX R6, R7, R0, !PT ;  /* 0x0000000007067209 */ /* 0x001fe20007800000 */
[----:B------:R-:W-:-:S04]  /*0100*/  IMAD.MOV.U32 R0, RZ, RZ, RZ ;  /* 0x000000ffff007224 */ /* 0x000fc800078e00ff */
[----:B------:R-:W0:Y:S02]  /*0110*/  SHFL.DOWN PT, R7, R6, 0x8, 0x1f ;  /* 0x09001f0006077f89 */ /* 0x000e2400000e0000 */
[----:B0-----:R-:W-:-:S05]  /*0120*/  FMNMX R8, R6, R7, !PT ;  /* 0x0000000706087209 */ /* 0x001fca0007800000 */
[----:B------:R-:W0:Y:S02]  /*0130*/  SHFL.DOWN PT, R7, R8, 0x4, 0x1f ;  /* 0x08801f0008077f89 */ /* 0x000e2400000e0000 */
[----:B0-----:R-:W-:-:S05]  /*0140*/  FMNMX R10, R8, R7, !PT ;  /* 0x00000007080a7209 */ /* 0x001fca0007800000 */
[----:B------:R-:W0:Y:S02]  /*0150*/  SHFL.DOWN PT, R7, R10, 0x2, 0x1f ;  /* 0x08401f000a077f89 */ /* 0x000e2400000e0000 */
[----:B0-----:R-:W-:-:S05]  /*0160*/  FMNMX R12, R10, R7, !PT ;  /* 0x000000070a0c7209 */ /* 0x001fca0007800000 */
[----:B------:R-:W0:Y:S02]  /*0170*/  SHFL.DOWN PT, R7, R12, 0x1, 0x1f ;  /* 0x08201f000c077f89 */ /* 0x000e2400000e0000 */
[----:B0-----:R-:W-:-:S06]  /*0180*/  FMNMX R14, R12, R7, !PT ;  /* 0x000000070c0e7209 */ /* 0x001fcc0007800000 */
[----:B------:R-:W0:Y:S01]  /*0190*/  SHFL.IDX PT, R14, R14, RZ, 0x1f ;  /* 0x00001fff0e0e7589 */ /* 0x000e2200000e0000 */
[----:B------:R-:W-:Y:S05]  /*01a0*/  @P0 BRA `(.L_x_9) ;  /* 0x0000000000300947 */ /* 0x000fea0003800000 */
[----:B------:R-:W0:Y:S01]  /*01b0*/  LDG.E.CONSTANT R3, desc[UR4][R2.64] ;  /* 0x0000000402037981 */ /* 0x000e22000c1e9900 */
[----:B------:R-:W-:-:S04]  /*01c0*/  VOTE.ANY R6, PT, PT ;  /* 0x0000000000067806 */ /* 0x000fc800038e0100 */
[----:B------:R-:W-:Y:S01]  /*01d0*/  R2UR UR6, R6 ;  /* 0x00000000060672ca */ /* 0x000fe200000e0000 */
[----:B0-----:R-:W-:-:S04]  /*01e0*/  FADD R0, R3, -R14 ;  /* 0x8000000e03007221 */ /* 0x001fc80000000000 */
[----:B------:R-:W-:-:S05]  /*01f0*/  FMUL R0, R0, 1.4426950216293334961 ;  /* 0x3fb8aa3b00007820 */ /* 0x000fca0000400000 */
[----:B------:R-:W-:-:S13]  /*0200*/  FSETP.GEU.AND P1, PT, R0, -126, PT ;  /* 0xc2fc00000000780b */ /* 0x000fda0003f2e000 */
[----:B------:R-:W-:-:S04]  /*0210*/  @!P1 FMUL R0, R0, 0.5 ;  /* 0x3f00000000009820 */ /* 0x000fc80000400000 */
[----:B------:R-:W0:Y:S02]  /*0220*/  MUFU.EX2 R5, R0 ;  /* 0x0000000000057308 */ /* 0x000e240000000800 */
[----:B0-----:R-:W-:Y:S01]  /*0230*/  @!P1 FMUL R5, R5, R5 ;  /* 0x0000000505059220 */ /* 0x001fe20000400000 */
[----:B------:R-:W-:Y:S06]  /*0240*/  BRA.DIV UR6, `(.L_x_10) ;  /* 0x00000002069c7947 */ /* 0x000fec000b800000 */
[----:B------:R0:W1:Y:S02]  /*0250*/  SHFL.IDX PT, R0, R5, R4, 0x1f ;  /* 0x00001f0405007589 */ /* 0x00006400000e0000 */
.L_x_16:
[----:B-1----:R-:W-:-:S07]  /*0260*/  FADD R0, RZ, R0 ;  /* 0x00000000ff007221 */ /* 0x002fce0000000000 */
.L_x_9:
[----:B------:R-:W-:Y:S05]  /*0270*/  BSYNC B0 ;  /* 0x0000000000007941 */ /* 0x000fea0003800000 */
.L_x_8:
[----:B------:R-:W-:-:S04]  /*0280*/  VOTE.ANY R3, PT, PT ;  /* 0x0000000000037806 */ /* 0x000fc800038e0100 */
[----:B------:R-:W-:-:S13]  /*0290*/  R2UR UR6, R3 ;  /* 0x00000000030672ca */ /* 0x000fda00000e0000 */
[----:B------:R-:W-:Y:S05]  /*02a0*/  BRA.DIV UR6, `(.L_x_11) ;  /* 0x0000000206a47947 */ /* 0x000fea000b800000 */
[----:B------:R-:W1:Y:S02]  /*02b0*/  SHFL.DOWN PT, R7, R0, 0x10, 0x1f ;  /* 0x0a001f0000077f89 */ /* 0x000e6400000e0000 */
[----:B-1----:R-:W-:-:S05]  /*02c0*/  FADD R2, R7, R0 ;  /* 0x0000000007027221 */ /* 0x002fca0000000000 */
        /* <DEDUP_REMOVED lines=8> */
[----:B------:R1:W2:Y:S02]  /*0350*/  SHFL.IDX PT, R7, R12, RZ, 0x1f ;  /* 0x00001fff0c077589 */ /* 0x0002a400000e0000 */
.L_x_24:
[----:B------:R-:W-:Y:S05]  /*0360*/  @P0 EXIT ;  /* 0x000000000000094d */ /* 0x000fea0003800000 */
[----:B------:R-:W-:-:S04]  /*0370*/  VOTE.ANY R0, PT, PT ;  /* 0x0000000000007806 */ /* 0x000fc800038e0100 */
[----:B------:R-:W-:-:S13]  /*0380*/  R2UR UR6, R0 ;  /* 0x00000000000672ca */ /* 0x000fda00000e0000 */
[----:B------:R-:W-:Y:S05]  /*0390*/  BRA.DIV UR6, `(.L_x_12) ;  /* 0x00000006060c7947 */ /* 0x000fea000b800000 */
[----:B------:R3:W4:Y:S02]  /*03a0*/  SHFL.IDX PT, R0, R5, R4, 0x1f ;  /* 0x00001f0405007589 */ /* 0x00072400000e0000 */
.L_x_27:
[----:B--2---:R-:W2:Y:S01]  /*03b0*/  MUFU.RCP R2, R7 ;  /* 0x0000000700027308 */ /* 0x004ea20000001000 */
[----:B------:R-:W-:Y:S07]  /*03c0*/  BSSY.RECONVERGENT B0, `(.L_x_13) ;  /* 0x000000b000007945 */ /* 0x000fee0003800200 */
[----:B----4-:R-:W4:Y:S01]  /*03d0*/  FCHK P0, R0, R7 ;  /* 0x0000000700007302 */ /* 0x010f220000000000 */
[----:B--2---:R-:W-:-:S04]  /*03e0*/  FFMA R3, -R7, R2, 1 ;  /* 0x3f80000007037423 */ /* 0x004fc80000000102 */
[----:B------:R-:W-:-:S04]  /*03f0*/  FFMA R3, R2, R3, R2 ;  /* 0x0000000302037223 */ /* 0x000fc80000000002 */
[----:B------:R-:W-:-:S04]  /*0400*/  FFMA R2, R0, R3, RZ ;  /* 0x0000000300027223 */ /* 0x000fc800000000ff */
[----:B0--3--:R-:W-:-:S04]  /*0410*/  FFMA R5, -R7, R2, R0 ;  /* 0x0000000207057223 */ /* 0x009fc80000000100 */
[----:B------:R-:W-:Y:S01]  /*0420*/  FFMA R9, R3, R5, R2 ;  /* 0x0000000503097223 */ /* 0x000fe20000000002 */
[----:B----4-:R-:W-:Y:S06]  /*0430*/  @!P0 BRA `(.L_x_14) ;  /* 0x00000000000c8947 */ /* 0x010fec0003800000 */
[----:B------:R-:W-:-:S07]  /*0440*/  MOV R2, 0x460 ;  /* 0x0000046000027802 */ /* 0x000fce0000000f00 */
[----:B-1----:R-:W-:Y:S05]  /*0450*/  CALL.REL.NOINC `($__internal_0_$__cuda_sm3x_div_rn_noftz_f32_slowpath) ;  /* 0x0000000400047944 */ /* 0x002fea0003c00000 */
[----:B------:R-:W-:-:S07]  /*0460*/  IMAD.MOV.U32 R9, RZ, RZ, R0 ;  /* 0x000000ffff097224 */ /* 0x000fce00078e0000 */
.L_x_14:
[----:B------:R-:W-:Y:S05]  /*0470*/  BSYNC.RECONVERGENT B0 ;  /* 0x0000000000007941 */ /* 0x000fea0003800200 */
.L_x_13:
[----:B------:R-:W0:Y:S02]  /*0480*/  LDC.64 R2, c[0x0][0x388] ;  /* 0x0000e200ff027b82 */ /* 0x000e240000000a00 */
[----:B0-----:R-:W-:-:S05]  /*0490*/  IMAD.WIDE.U32 R4, R4, 0x4, R2 ;  /* 0x0000000404047825 */ /* 0x001fca00078e0002 */
[----:B------:R-:W-:Y:S01]  /*04a0*/  STG.E desc[UR4][R4.64], R9 ;  /* 0x0000000904007986 */ /* 0x000fe2000c101904 */
[----:B------:R-:W-:Y:S05]  /*04b0*/  EXIT ;  /* 0x000000000000794d */ /* 0x000fea0003800000 */
.L_x_10:
[----:B------:R-:W-:Y:S01]  /*04c0*/  IMAD.MOV.U32 R12, RZ, RZ, R5 ;  /* 0x000000ffff0c7224 */ /* 0x000fe200078e0005 */
[----:B------:R-:W-:Y:S01]  /*04d0*/  MOV R2, R4 ;  /* 0x0000000400027202 */ /* 0x000fe20000000f00 */
[----:B------:R-:W-:Y:S02]  /*04e0*/  IMAD.MOV.U32 R9, RZ, RZ, 0x1f ;  /* 0x0000001fff097424 */ /* 0x000fe400078e00ff */
[----:B------:R-:W-:-:S07]  /*04f0*/  IMAD.MOV.U32 R3, RZ, RZ, R6 ;  /* 0x000000ffff037224 */ /* 0x000fce00078e0006 */
[----:B------:R-:W-:Y:S05]  /*0500*/  WARPSYNC.COLLECTIVE R3, `(.L_x_15) ;  /* 0x0000000003087348 */ /* 0x000fea0003c00000 */
[----:B------:R0:W1:Y:S02]  /*0510*/  SHFL.IDX P1, R0, R12, R2, R9 ;  /* 0x000000020c007389 */ /* 0x0000640000020009 */
[----:B01----:R-:W-:Y:S05]  /*0520*/  ENDCOLLECTIVE ;  /* 0x000000000000791b */ /* 0x003fea0003800000 */
.L_x_15:
[----:B------:R-:W-:Y:S05]  /*0530*/  BRA `(.L_x_16) ;  /* 0xfffffffc00487947 */ /* 0x000fea000383ffff */
.L_x_11:
[----:B------:R-:W-:Y:S01]  /*0540*/  HFMA2 R16, -RZ, RZ, 0, 1.847743988037109375e-06 ;  /* 0x0000001fff107431 */ /* 0x000fe200000001ff */
[----:B------:R-:W-:Y:S01]  /*0550*/  BSSY B0, `(.L_x_17) ;  /* 0x0000006000007945 */ /* 0x000fe20003800000 */
[----:B0-----:R-:W-:Y:S02]  /*0560*/  IMAD.MOV.U32 R14, RZ, RZ, R0 ;  /* 0x000000ffff0e7224 */ /* 0x001fe400078e0000 */
[----:B------:R-:W-:-:S07]  /*0570*/  IMAD.MOV.U32 R11, RZ, RZ, 0x10 ;  /* 0x00000010ff0b7424 */ /* 0x000fce00078e00ff */
[----:B------:R-:W-:Y:S05]  /*0580*/  WARPSYNC.COLLECTIVE R3, `(.L_x_18) ;  /* 0x0000000003087348 */ /* 0x000fea0003c00000 */
[----:B------:R0:W1:Y:S02]  /*0590*/  SHFL.DOWN P1, R7, R14, R11, R16 ;  /* 0x0800000b0e077389 */ /* 0x0000640000020010 */
[----:B01----:R-:W-:Y:S05]  /*05a0*/  ENDCOLLECTIVE ;  /* 0x000000000000791b */ /* 0x003fea0003800000 */
.L_x_18:
[----:B------:R-:W-:Y:S05]  /*05b0*/  BSYNC B0 ;  /* 0x0000000000007941 */ /* 0x000fea0003800000 */
.L_x_17:
[----:B------:R-:W-:Y:S01]  /*05c0*/  FADD R2, R7, R0 ;  /* 0x0000000007027221 */ /* 0x000fe20000000000 */
[----:B------:R-:W-:Y:S02]  /*05d0*/  IMAD.MOV.U32 R11, RZ, RZ, 0x8 ;  /* 0x00000008ff0b7424 */ /* 0x000fe400078e00ff */
[----:B------:R-:W-:Y:S02]  /*05e0*/  IMAD.MOV.U32 R16, RZ, RZ, 0x1f ;  /* 0x0000001fff107424 */ /* 0x000fe400078e00ff */
[----:B------:R-:W-:Y:S02]  /*05f0*/  IMAD.MOV.U32 R14, RZ, RZ, R2 ;  /* 0x000000ffff0e7224 */ /* 0x000fe400078e0002 */
[----:B------:R-:W-:-:S07]  /*0600*/  IMAD.MOV.U32 R9, RZ, RZ, 0x1f ;  /* 0x0000001fff097424 */ /* 0x000fce00078e00ff */
[----:B------:R-:W-:Y:S05]  /*0610*/  WARPSYNC.COLLECTIVE R3, `(.L_x_19) ;  /* 0x0000000003087348 */ /* 0x000fea0003c00000 */
[----:B------:R0:W1:Y:S02]  /*0620*/  SHFL.DOWN P1, R7, R14, R11, R16 ;  /* 0x0800000b0e077389 */ /* 0x0000640000020010 */
[----:B01----:R-:W-:Y:S05]  /*0630*/  ENDCOLLECTIVE ;  /* 0x000000000000791b */ /* 0x003fea0003800000 */
.L_x_19:
[----:B------:R-:W-:Y:S02]  /*0640*/  IMAD.MOV.U32 R11, RZ, RZ, 0x4 ;  /* 0x00000004ff0b7424 */ /* 0x000fe400078e00ff */
[----:B------:R-:W-:Y:S01]  /*0650*/  FADD R6, R2, R7 ;  /* 0x0000000702067221 */ /* 0x000fe20000000000 */
[----:B------:R-:W-:-:S04]  /*0660*/  IMAD.MOV.U32 R2, RZ, RZ, RZ ;  /* 0x000000ffff027224 */ /* 0x000fc800078e00ff */
[----:B------:R-:W-:-:S07]  /*0670*/  MOV R14, R6 ;  /* 0x00000006000e7202 */ /* 0x000fce0000000f00 */
[----:B------:R-:W-:Y:S05]  /*0680*/  WARPSYNC.COLLECTIVE R3, `(.L_x_20) ;  /* 0x0000000003087348 */ /* 0x000fea0003c00000 */
[----:B------:R0:W1:Y:S02]  /*0690*/  SHFL.DOWN P1, R7, R14, R11, R16 ;  /* 0x0800000b0e077389 */ /* 0x0000640000020010 */
[----:B01----:R-:W-:Y:S05]  /*06a0*/  ENDCOLLECTIVE ;  /* 0x000000000000791b */ /* 0x003fea0003800000 */
.L_x_20:
[----:B------:R-:W-:Y:S02]  /*06b0*/  IMAD.MOV.U32 R11, RZ, RZ, 0x2 ;  /* 0x00000002ff0b7424 */ /* 0x000fe400078e00ff */
[----:B------:R-:W-:-:S04]  /*06c0*/  FADD R8, R6, R7 ;  /* 0x0000000706087221 */ /* 0x000fc80000000000 */
[----:B------:R-:W-:-:S07]  /*06d0*/  IMAD.MOV.U32 R14, RZ, RZ, R8 ;  /* 0x000000ffff0e7224 */ /* 0x000fce00078e0008 */
[----:B------:R-:W-:Y:S05]  /*06e0*/  WARPSYNC.COLLECTIVE R3, `(.L_x_21) ;  /* 0x0000000003087348 */ /* 0x000fea0003c00000 */
[----:B------:R0:W1:Y:S02]  /*06f0*/  SHFL.DOWN P1, R7, R14, R11, R16 ;  /* 0x0800000b0e077389 */ /* 0x0000640000020010 */
[----:B01----:R-:W-:Y:S05]  /*0700*/  ENDCOLLECTIVE ;  /* 0x000000000000791b */ /* 0x003fea0003800000 */
.L_x_21:
[----:B------:R-:W-:Y:S02]  /*0710*/  IMAD.MOV.U32 R11, RZ, RZ, 0x1 ;  /* 0x00000001ff0b7424 */ /* 0x000fe400078e00ff */
[----:B------:R-:W-:-:S05]  /*0720*/  FADD R10, R8, R7 ;  /* 0x00000007080a7221 */ /* 0x000fca0000000000 */
[----:B------:R-:W-:-:S07]  /*0730*/  MOV R14, R10 ;  /* 0x0000000a000e7202 */ /* 0x000fce0000000f00 */
[----:B------:R-:W-:Y:S05]  /*0740*/  WARPSYNC.COLLECTIVE R3, `(.L_x_22) ;  /* 0x0000000003087348 */ /* 0x000fea0003c00000 */
[----:B------:R0:W1:Y:S02]  /*0750*/  SHFL.DOWN P1, R7, R14, R11, R16 ;  /* 0x0800000b0e077389 */ /* 0x0000640000020010 */
[----:B01----:R-:W-:Y:S05]  /*0760*/  ENDCOLLECTIVE ;  /* 0x000000000000791b */ /* 0x003fea0003800000 */
.L_x_22:
[----:B------:R-:W-:-:S07]  /*0770*/  FADD R12, R10, R7 ;  /* 0x000000070a0c7221 */ /* 0x000fce0000000000 */
[----:B------:R-:W-:Y:S05]  /*0780*/  WARPSYNC.COLLECTIVE R3, `(.L_x_23) ;  /* 0x0000000003087348 */ /* 0x000fea0003c00000 */
[----:B------:R0:W1:Y:S02]  /*0790*/  SHFL.IDX P1, R0, R12, R2, R9 ;  /* 0x000000020c007389 */ /* 0x0000640000020009 */
[----:B01----:R-:W-:Y:S05]  /*07a0*/  ENDCOLLECTIVE ;  /* 0x000000000000791b */ /* 0x003fea0003800000 */
.L_x_23:
[----:B------:R-:W-:Y:S01]  /*07b0*/  MOV R7, R0 ;  /* 0x0000000000077202 */ /* 0x000fe20000000f00 */
[----:B------:R-:W-:Y:S06]  /*07c0*/  BRA `(.L_x_24) ;  /* 0xfffffff800e47947 */ /* 0x000fec000383ffff */
.L_x_12:
[----:B------:R-:W-:Y:S01]  /*07d0*/  BSSY B0, `(.L_x_25) ;  /* 0x0000008000007945 */ /* 0x000fe20003800000 */
[----:B-1----:R-:W-:Y:S01]  /*07e0*/  IMAD.MOV.U32 R12, RZ, RZ, R5 ;  /* 0x000000ffff0c7224 */ /* 0x002fe200078e0005 */
[----:B------:R-:W-:Y:S01]  /*07f0*/  MOV R3, R0 ;  /* 0x0000000000037202 */ /* 0x000fe20000000f00 */
[----:B------:R-:W-:Y:S02]  /*0800*/  IMAD.MOV.U32 R2, RZ, RZ, R4 ;  /* 0x000000ffff027224 */ /* 0x000fe400078e0004 */
[----:B------:R-:W-:-:S07]  /*0810*/  IMAD.MOV.U32 R9, RZ, RZ, 0x1f ;  /* 0x0000001fff097424 */ /* 0x000fce00078e00ff */
[----:B0-2---:R-:W-:Y:S05]  /*0820*/  WARPSYNC.COLLECTIVE R3, `(.L_x_26) ;  /* 0x0000000003087348 */ /* 0x005fea0003c00000 */
[----:B------:R1:W3:Y:S02]  /*0830*/  SHFL.IDX P1, R0, R12, R2, R9 ;  /* 0x000000020c007389 */ /* 0x0002e40000020009 */
[----:B0123--:R-:W-:Y:S05]  /*0840*/  ENDCOLLECTIVE ;  /* 0x000000000000791b */ /* 0x00ffea0003800000 */
.L_x_26:
[----:B------:R-:W-:Y:S05]  /*0850*/  BSYNC B0 ;  /* 0x0000000000007941 */ /* 0x000fea0003800000 */
.L_x_25:
[----:B------:R-:W-:Y:S05]  /*0860*/  BRA `(.L_x_27) ;  /* 0xfffffff800d07947 */ /* 0x000fea000383ffff */
        .weak           $__internal_0_$__cuda_sm3x_div_rn_noftz_f32_slowpath
        .type           $__internal_0_$__cuda_sm3x_div_rn_noftz_f32_slowpath,@function
        .size           $__internal_0_$__cuda_sm3x_div_rn_noftz_f32_slowpath,(.L_x_44 - $__internal_0_$__cuda_sm3x_div_rn_noftz_f32_slowpath)
$__internal_0_$__cuda_sm3x_div_rn_noftz_f32_slowpath:
[----:B------:R-:W-:Y:S01]  /*0870*/  SHF.R.U32.HI R5, RZ, 0x17, R7 ;  /* 0x00000017ff057819 */ /* 0x000fe20000011607 */
[----:B------:R-:W-:Y:S01]  /*0880*/  BSSY.RECONVERGENT B1, `(.L_x_28) ;  /* 0x0000064000017945 */ /* 0x000fe20003800200 */
[--C-:B------:R-:W-:Y:S02]  /*0890*/  SHF.R.U32.HI R3, RZ, 0x17, R0.reuse ;  /* 0x00000017ff037819 */ /* 0x100fe40000011600 */
[----:B------:R-:W-:Y:S01]  /*08a0*/  LOP3.LUT R11, R5, 0xff, RZ, 0xc0, !PT ;  /* 0x000000ff050b7812 */ /* 0x000fe200078ec0ff */
[----:B------:R-:W-:Y:S01]  /*08b0*/  IMAD.MOV.U32 R5, RZ, RZ, R0 ;  /* 0x000000ffff057224 */ /* 0x000fe200078e0000 */
[----:B------:R-:W-:-:S03]  /*08c0*/  LOP3.LUT R8, R3, 0xff, RZ, 0xc0, !PT ;  /* 0x000000ff03087812 */ /* 0x000fc600078ec0ff */
[----:B------:R-:W-:Y:S02]  /*08d0*/  VIADD R10, R11, 0xffffffff ;  /* 0xffffffff0b0a7836 */ /* 0x000fe40000000000 */
[----:B------:R-:W-:-:S03]  /*08e0*/  VIADD R9, R8, 0xffffffff ;  /* 0xffffffff08097836 */ /* 0x000fc60000000000 */
[----:B------:R-:W-:-:S04]  /*08f0*/  ISETP.GT.U32.AND P0, PT, R10, 0xfd, PT ;  /* 0x000000fd0a00780c */ /* 0x000fc80003f04070 */
[----:B------:R-:W-:-:S13]  /*0900*/  ISETP.GT.U32.OR P0, PT, R9, 0xfd, P0 ;  /* 0x000000fd0900780c */ /* 0x000fda0000704470 */
[----:B------:R-:W-:Y:S01]  /*0910*/  @!P0 MOV R6, RZ ;  /* 0x000000ff00068202 */ /* 0x000fe20000000f00 */
[----:B------:R-:W-:Y:S06]  /*0920*/  @!P0 BRA `(.L_x_29) ;  /* 0x0000000000608947 */ /* 0x000fec0003800000 */
[----:B------:R-:W-:Y:S01]  /*0930*/  FSETP.GTU.FTZ.AND P0, PT, |R0|, +INF , PT ;  /* 0x7f8000000000780b */ /* 0x000fe20003f1c200 */
[----:B------:R-:W-:Y:S01]  /*0940*/  IMAD.MOV.U32 R3, RZ, RZ, R7 ;  /* 0x000000ffff037224 */ /* 0x000fe200078e0007 */
[----:B------:R-:W-:-:S04]  /*0950*/  FSETP.GTU.FTZ.AND P1, PT, |R7|, +INF , PT ;  /* 0x7f8000000700780b */ /* 0x000fc80003f3c200 */
[----:B------:R-:W-:-:S13]  /*0960*/  PLOP3.LUT P0, PT, P0, P1, PT, 0xf8, 0x8f ;  /* 0x00000000008f781c */ /* 0x000fda0000703f70 */
[----:B------:R-:W-:Y:S05]  /*0970*/  @P0 BRA `(.L_x_30) ;  /* 0x00000004004c0947 */ /* 0x000fea0003800000 */
[----:B------:R-:W-:-:S13]  /*0980*/  LOP3.LUT P0, RZ, R7, 0x7fffffff, R5, 0xc8, !PT ;  /* 0x7fffffff07ff7812 */ /* 0x000fda000780c805 */
[----:B------:R-:W-:Y:S05]  /*0990*/  @!P0 BRA `(.L_x_31) ;  /* 0x00000004003c8947 */ /* 0x000fea0003800000 */
[C---:B------:R-:W-:Y:S02]  /*09a0*/  FSETP.NEU.FTZ.AND P2, PT, |R0|.reuse, +INF , PT ;  /* 0x7f8000000000780b */ /* 0x040fe40003f5d200 */
[----:B------:R-:W-:Y:S02]  /*09b0*/  FSETP.NEU.FTZ.AND P1, PT, |R3|, +INF , PT ;  /* 0x7f8000000300780b */ /* 0x000fe40003f3d200 */
[----:B------:R-:W-:-:S11]  /*09c0*/  FSETP.NEU.FTZ.AND P0, PT, |R0|, +INF , PT ;  /* 0x7f8000000000780b */ /* 0x000fd60003f1d200 */
[----:B------:R-:W-:Y:S05]  /*09d0*/  @!P1 BRA !P2, `(.L_x_31) ;  /* 0x00000004002c9947 */ /* 0x000fea0005000000 */
[----:B------:R-:W-:-:S04]  /*09e0*/  LOP3.LUT P2, RZ, R5, 0x7fffffff, RZ, 0xc0, !PT ;  /* 0x7fffffff05ff7812 */ /* 0x000fc8000784c0ff */
[----:B------:R-:W-:-:S13]  /*09f0*/  PLOP3.LUT P1, PT, P1, P2, PT, 0x2f, 0xf2 ;  /* 0x0000000000f2781c */ /* 0x000fda0000f24577 */
[----:B------:R-:W-:Y:S05]  /*0a00*/  @P1 BRA `(.L_x_32) ;  /* 0x0000000400181947 */ /* 0x000fea0003800000 */
[----:B------:R-:W-:-:S04]  /*0a10*/  LOP3.LUT P1, RZ, R7, 0x7fffffff, RZ, 0xc0, !PT ;  /* 0x7fffffff07ff7812 */ /* 0x000fc8000782c0ff */
[----:B------:R-:W-:-:S13]  /*0a20*/  PLOP3.LUT P0, PT, P0, P1, PT, 0x2f, 0xf2 ;  /* 0x0000000000f2781c */ /* 0x000fda0000702577 */
[----:B------:R-:W-:Y:S05]  /*0a30*/  @P0 BRA `(.L_x_33) ;  /* 0x0000000400000947 */ /* 0x000fea0003800000 */
[----:B------:R-:W-:Y:S02]  /*0a40*/  ISETP.GE.AND P0, PT, R9, RZ, PT ;  /* 0x000000ff0900720c */ /* 0x000fe40003f06270 */
[----:B------:R-:W-:-:S11]  /*0a50*/  ISETP.GE.AND P1, PT, R10, RZ, PT ;  /* 0x000000ff0a00720c */ /* 0x000fd60003f26270 */
[----:B------:R-:W-:Y:S02]  /*0a60*/  @P0 IMAD.MOV.U32 R6, RZ, RZ, RZ ;  /* 0x000000ffff060224 */ /* 0x000fe400078e00ff */
[----:B------:R-:W-:Y:S01]  /*0a70*/  @!P0 FFMA R5, R0, 1.84467440737095516160e+19, RZ ;  /* 0x5f80000000058823 */ /* 0x000fe200000000ff */
[----:B------:R-:W-:Y:S02]  /*0a80*/  @!P0 IMAD.MOV.U32 R6, RZ, RZ, -0x40 ;  /* 0xffffffc0ff068424 */ /* 0x000fe400078e00ff */
[----:B------:R-:W-:-:S03]  /*0a90*/  @!P1 FFMA R7, R3, 1.84467440737095516160e+19, RZ ;  /* 0x5f80000003079823 */ /* 0x000fc600000000ff */
[----:B------:R-:W-:-:S07]  /*0aa0*/  @!P1 IADD3 R6, PT, PT, R6, 0x40, RZ ;  /* 0x0000004006069810 */ /* 0x000fce0007ffe0ff */
.L_x_29:
[----:B------:R-:W-:Y:S01]  /*0ab0*/  LEA R0, R11, 0xc0800000, 0x17 ;  /* 0xc08000000b007811 */ /* 0x000fe200078eb8ff */
[----:B------:R-:W-:Y:S01]  /*0ac0*/  VIADD R8, R8, 0xffffff81 ;  /* 0xffffff8108087836 */ /* 0x000fe20000000000 */
[----:B------:R-:W-:Y:S03]  /*0ad0*/  BSSY.RECONVERGENT B2, `(.L_x_34) ;  /* 0x0000035000027945 */ /* 0x000fe60003800200 */
[----:B------:R-:W-:Y:S02]  /*0ae0*/  IMAD.IADD R7, R7, 0x1, -R0 ;  /* 0x0000000107077824 */ /* 0x000fe400078e0a00 */
[C---:B------:R-:W-:Y:S01]  /*0af0*/  IMAD R0, R8.reuse, -0x800000, R5 ;  /* 0xff80000008007824 */ /* 0x040fe200078e0205 */
[----:B------:R-:W-:Y:S01]  /*0b00*/  IADD3 R5, PT, PT, R8, 0x7f, -R11 ;  /* 0x0000007f08057810 */ /* 0x000fe20007ffe80b */
[----:B------:R-:W0:Y:S01]  /*0b10*/  MUFU.RCP R3, R7 ;  /* 0x0000000700037308 */ /* 0x000e220000001000 */
[----:B------:R-:W-:-:S03]  /*0b20*/  FADD.FTZ R9, -R7, -RZ ;  /* 0x800000ff07097221 */ /* 0x000fc60000010100 */
[----:B------:R-:W-:Y:S02]  /*0b30*/  IMAD.IADD R5, R5, 0x1, R6 ;  /* 0x0000000105057824 */ /* 0x000fe400078e0206 */
[----:B0-----:R-:W-:-:S04]  /*0b40*/  FFMA R10, R3, R9, 1 ;  /* 0x3f800000030a7423 */ /* 0x001fc80000000009 */
[----:B------:R-:W-:-:S04]  /*0b50*/  FFMA R12, R3, R10, R3 ;  /* 0x0000000a030c7223 */ /* 0x000fc80000000003 */
[----:B------:R-:W-:-:S04]  /*0b60*/  FFMA R3, R0, R12, RZ ;  /* 0x0000000c00037223 */ /* 0x000fc800000000ff */
[----:B------:R-:W-:-:S04]  /*0b70*/  FFMA R10, R9, R3, R0 ;  /* 0x00000003090a7223 */ /* 0x000fc80000000000 */
[----:B------:R-:W-:-:S04]  /*0b80*/  FFMA R13, R12, R10, R3 ;  /* 0x0000000a0c0d7223 */ /* 0x000fc80000000003 */
[----:B------:R-:W-:-:S04]  /*0b90*/  FFMA R10, R9, R13, R0 ;  /* 0x0000000d090a7223 */ /* 0x000fc80000000000 */
[----:B------:R-:W-:-:S05]  /*0ba0*/  FFMA R0, R12, R10, R13 ;  /* 0x0000000a0c007223 */ /* 0x000fca000000000d */
[----:B------:R-:W-:-:S04]  /*0bb0*/  SHF.R.U32.HI R3, RZ, 0x17, R0 ;  /* 0x00000017ff037819 */ /* 0x000fc80000011600 */
[----:B------:R-:W-:-:S04]  /*0bc0*/  LOP3.LUT R3, R3, 0xff, RZ, 0xc0, !PT ;  /* 0x000000ff03037812 */ /* 0x000fc800078ec0ff */
[----:B------:R-:W-:-:S05]  /*0bd0*/  IADD3 R7, PT, PT, R3, R5, RZ ;  /* 0x0000000503077210 */ /* 0x000fca0007ffe0ff */
[----:B------:R-:W-:-:S05]  /*0be0*/  VIADD R3, R7, 0xffffffff ;  /* 0xffffffff07037836 */ /* 0x000fca0000000000 */
[----:B------:R-:W-:-:S13]  /*0bf0*/  ISETP.GE.U32.AND P0, PT, R3, 0xfe, PT ;  /* 0x000000fe0300780c */ /* 0x000fda0003f06070 */
[----:B------:R-:W-:Y:S05]  /*0c00*/  @!P0 BRA `(.L_x_35) ;  /* 0x0000000000808947 */ /* 0x000fea0003800000 */
[----:B------:R-:W-:-:S13]  /*0c10*/  ISETP.GT.AND P0, PT, R7, 0xfe, PT ;  /* 0x000000fe0700780c */ /* 0x000fda0003f04270 */
[----:B------:R-:W-:Y:S05]  /*0c20*/  @P0 BRA `(.L_x_36) ;  /* 0x00000000006c0947 */ /* 0x000fea0003800000 */
[----:B------:R-:W-:-:S13]  /*0c30*/  ISETP.GE.AND P0, PT, R7, 0x1, PT ;  /* 0x000000010700780c */ /* 0x000fda0003f06270 */
[----:B------:R-:W-:Y:S05]  /*0c40*/  @P0 BRA `(.L_x_37) ;  /* 0x0000000000740947 */ /* 0x000fea0003800000 */
[----:B------:R-:W-:Y:S02]  /*0c50*/  ISETP.GE.AND P0, PT, R7, -0x18, PT ;  /* 0xffffffe80700780c */ /* 0x000fe40003f06270 */
[----:B------:R-:W-:-:S11]  /*0c60*/  LOP3.LUT R0, R0, 0x80000000, RZ, 0xc0, !PT ;  /* 0x8000000000007812 */ /* 0x000fd600078ec0ff */
[----:B------:R-:W-:Y:S05]  /*0c70*/  @!P0 BRA `(.L_x_37) ;  /* 0x0000000000688947 */ /* 0x000fea0003800000 */
[CCC-:B------:R-:W-:Y:S01]  /*0c80*/  FFMA.RZ R3, R12.reuse, R10.reuse, R13.reuse ;  /* 0x0000000a0c037223 */ /* 0x1c0fe2000000c00d */
[C---:B------:R-:W-:Y:S02]  /*0c90*/  VIADD R8, R7.reuse, 0x20 ;  /* 0x0000002007087836 */ /* 0x040fe40000000000 */
[CCC-:B------:R-:W-:Y:S01]  /*0ca0*/  FFMA.RM R6, R12.reuse, R10.reuse, R13.reuse ;  /* 0x0000000a0c067223 */ /* 0x1c0fe2000000400d */
[----:B------:R-:W-:Y:S02]  /*0cb0*/  ISETP.NE.AND P2, PT, R7, RZ, PT ;  /* 0x000000ff0700720c */ /* 0x000fe40003f45270 */
[----:B------:R-:W-:Y:S01]  /*0cc0*/  LOP3.LUT R5, R3, 0x7fffff, RZ, 0xc0, !PT ;  /* 0x007fffff03057812 */ /* 0x000fe200078ec0ff */
[----:B------:R-:W-:Y:S01]  /*0cd0*/  FFMA.RP R3, R12, R10, R13 ;  /* 0x0000000a0c037223 */ /* 0x000fe2000000800d */
[----:B------:R-:W-:Y:S01]  /*0ce0*/  ISETP.NE.AND P1, PT, R7, RZ, PT ;  /* 0x000000ff0700720c */ /* 0x000fe20003f25270 */
[----:B------:R-:W-:Y:S01]  /*0cf0*/  IMAD.MOV R7, RZ, RZ, -R7 ;  /* 0x000000ffff077224 */ /* 0x000fe200078e0a07 */
[----:B------:R-:W-:-:S02]  /*0d00*/  LOP3.LUT R5, R5, 0x800000, RZ, 0xfc, !PT ;  /* 0x0080000005057812 */ /* 0x000fc400078efcff */
[----:B------:R-:W-:Y:S02]  /*0d10*/  FSETP.NEU.FTZ.AND P0, PT, R3, R6, PT ;  /* 0x000000060300720b */ /* 0x000fe40003f1d000 */
[----:B------:R-:W-:Y:S02]  /*0d20*/  SHF.L.U32 R8, R5, R8, RZ ;  /* 0x0000000805087219 */ /* 0x000fe400000006ff */
[----:B------:R-:W-:Y:S02]  /*0d30*/  SEL R6, R7, RZ, P2 ;  /* 0x000000ff07067207 */ /* 0x000fe40001000000 */
[----:B------:R-:W-:Y:S02]  /*0d40*/  ISETP.NE.AND P1, PT, R8, RZ, P1 ;  /* 0x000000ff0800720c */ /* 0x000fe40000f25270 */
[----:B------:R-:W-:Y:S02]  /*0d50*/  SHF.R.U32.HI R6, RZ, R6, R5 ;  /* 0x00000006ff067219 */ /* 0x000fe40000011605 */
[----:B------:R-:W-:-:S02]  /*0d60*/  PLOP3.LUT P0, PT, P0, P1, PT, 0xf8, 0x8f ;  /* 0x00000000008f781c */ /* 0x000fc40000703f70 */
[----:B------:R-:W-:Y:S02]  /*0d70*/  SHF.R.U32.HI R8, RZ, 0x1, R6 ;  /* 0x00000001ff087819 */ /* 0x000fe40000011606 */
[----:B------:R-:W-:-:S04]  /*0d80*/  SEL R3, RZ, 0x1, !P0 ;  /* 0x00000001ff037807 */ /* 0x000fc80004000000 */
[----:B------:R-:W-:-:S04]  /*0d90*/  LOP3.LUT R3, R3, 0x1, R8, 0xf8, !PT ;  /* 0x0000000103037812 */ /* 0x000fc800078ef808 */
[----:B------:R-:W-:-:S04]  /*0da0*/  LOP3.LUT R3, R3, R6, RZ, 0xc0, !PT ;  /* 0x0000000603037212 */ /* 0x000fc800078ec0ff */
[----:B------:R-:W-:-:S04]  /*0db0*/  IADD3 R3, PT, PT, R8, R3, RZ ;  /* 0x0000000308037210 */ /* 0x000fc80007ffe0ff */
[----:B------:R-:W-:Y:S01]  /*0dc0*/  LOP3.LUT R0, R3, R0, RZ, 0xfc, !PT ;  /* 0x0000000003007212 */ /* 0x000fe200078efcff */
[----:B------:R-:W-:Y:S06]  /*0dd0*/  BRA `(.L_x_37) ;  /* 0x0000000000107947 */ /* 0x000fec0003800000 */
.L_x_36:
[----:B------:R-:W-:-:S04]  /*0de0*/  LOP3.LUT R0, R0, 0x80000000, RZ, 0xc0, !PT ;  /* 0x8000000000007812 */ /* 0x000fc800078ec0ff */
[----:B------:R-:W-:Y:S01]  /*0df0*/  LOP3.LUT R0, R0, 0x7f800000, RZ, 0xfc, !PT ;  /* 0x7f80000000007812 */ /* 0x000fe200078efcff */
[----:B------:R-:W-:Y:S06]  /*0e00*/  BRA `(.L_x_37) ;  /* 0x0000000000047947 */ /* 0x000fec0003800000 */
.L_x_35:
[----:B------:R-:W-:-:S07]  /*0e10*/  IMAD R0, R5, 0x800000, R0 ;  /* 0x0080000005007824 */ /* 0x000fce00078e0200 */
.L_x_37:
[----:B------:R-:W-:Y:S05]  /*0e20*/  BSYNC.RECONVERGENT B2 ;  /* 0x0000000000027941 */ /* 0x000fea0003800200 */
.L_x_34:
[----:B------:R-:W-:Y:S05]  /*0e30*/  BRA `(.L_x_38) ;  /* 0x0000000000207947 */ /* 0x000fea0003800000 */
.L_x_33:
[----:B------:R-:W-:-:S04]  /*0e40*/  LOP3.LUT R0, R7, 0x80000000, R5, 0x48, !PT ;  /* 0x8000000007007812 */ /* 0x000fc800078e4805 */
[----:B------:R-:W-:Y:S01]  /*0e50*/  LOP3.LUT R0, R0, 0x7f800000, RZ, 0xfc, !PT ;  /* 0x7f80000000007812 */ /* 0x000fe200078efcff */
[----:B------:R-:W-:Y:S06]  /*0e60*/  BRA `(.L_x_38) ;  /* 0x0000000000147947 */ /* 0x000fec0003800000 */
.L_x_32:
[----:B------:R-:W-:Y:S01]  /*0e70*/  LOP3.LUT R0, R7, 0x80000000, R5, 0x48, !PT ;  /* 0x8000000007007812 */ /* 0x000fe200078e4805 */
[----:B------:R-:W-:Y:S06]  /*0e80*/  BRA `(.L_x_38) ;  /* 0x00000000000c7947 */ /* 0x000fec0003800000 */
.L_x_31:
[----:B------:R-:W0:Y:S01]  /*0e90*/  MUFU.RSQ R0, -QNAN ;  /* 0xffc0000000007908 */ /* 0x000e220000001400 */
[----:B------:R-:W-:Y:S05]  /*0ea0*/  BRA `(.L_x_38) ;  /* 0x0000000000047947 */ /* 0x000fea0003800000 */
.L_x_30:
[----:B------:R-:W-:-:S07]  /*0eb0*/  FADD.FTZ R0, R0, R3 ;  /* 0x0000000300007221 */ /* 0x000fce0000010000 */
.L_x_38:
[----:B------:R-:W-:Y:S05]  /*0ec0*/  BSYNC.RECONVERGENT B1 ;  /* 0x0000000000017941 */ /* 0x000fea0003800200 */
.L_x_28:
[----:B------:R-:W-:-:S04]  /*0ed0*/  IMAD.MOV.U32 R3, RZ, RZ, 0x0 ;  /* 0x00000000ff037424 */ /* 0x000fc800078e00ff */
[----:B0-----:R-:W-:Y:S05]  /*0ee0*/  RET.REL.NODEC R2 `(fused_nn_softmax_kernel0) ;  /* 0xfffffff002447950 */ /* 0x001fea0003c3ffff */
.L_x_39:
        /* <DEDUP_REMOVED lines=9> */
.L_x_44:


//--------------------- .text.fused_nn_dense_nn_bias_add_nn_relu_kernel0 --------------------------
	.section	.text.fused_nn_dense_nn_bias_add_nn_relu_kernel0,"ax",@progbits
	.align	128
        .global         fused_nn_dense_nn_bias_add_nn_relu_kernel0
        .type           fused_nn_dense_nn_bias_add_nn_relu_kernel0,@function
        .size           fused_nn_dense_nn_bias_add_nn_relu_kernel0,(.L_x_48 - fused_nn_dense_nn_bias_add_nn_relu_kernel0)
        .other          fused_nn_dense_nn_bias_add_nn_relu_kernel0,@"STO_CUDA_ENTRY STV_DEFAULT"
fused_nn_dense_nn_bias_add_nn_relu_kernel0:
.text.fused_nn_dense_nn_bias_add_nn_relu_kernel0:
[----:B------:R-:W-:Y:S01]  /*0000*/  LDC R1, c[0x0][0x37c] ;  /* 0x0000df00ff017b82 */ /* 0x000fe20000000800 */
[----:B------:R-:W0:Y:S07]  /*0010*/  S2R R11, SR_TID.X ;  /* 0x00000000000b7919 */ /* 0x000e2e0000002100 */
[----:B------:R-:W0:Y:S01]  /*0020*/  LDC.64 R4, c[0x0][0x380] ;  /* 0x0000e000ff047b82 */ /* 0x000e220000000a00 */
[----:B------:R-:W1:Y:S01]  /*0030*/  LDCU.64 UR6, c[0x0][0x358] ;  /* 0x00006b00ff0677ac */ /* 0x000e620008000a00 */
[----:B------:R-:W2:Y:S06]  /*0040*/  S2R R2, SR_CTAID.X ;  /* 0x0000000000027919 */ /* 0x000eac0000002500 */
[----:B------:R-:W3:Y:S01]  /*0050*/  LDC.64 R6, c[0x0][0x388] ;  /* 0x0000e200ff067b82 */ /* 0x000ee20000000a00 */
[----:B0-----:R-:W-:Y:S01]  /*0060*/  IMAD.WIDE.U32 R4, R11, 0x4, R4 ;  /* 0x000000040b047825 */ /* 0x001fe200078e0004 */
[----:B--2---:R-:W-:-:S04]  /*0070*/  LEA R3, R2, R11, 0x7 ;  /* 0x0000000b02037211 */ /* 0x004fc800078e38ff */
[----:B-1----:R-:W2:Y:S01]  /*0080*/  LDG.E.CONSTANT R0, desc[UR6][R4.64] ;  /* 0x0000000604007981 */ /* 0x002ea2000c1e9900 */
[----:B---3--:R-:W-:-:S03]  /*0090*/  IMAD.WIDE.U32 R6, R3, 0x4, R6 ;  /* 0x0000000403067825 */ /* 0x008fc600078e0006 */
[----:B------:R-:W3:Y:S04]  /*00a0*/  LDG.E.CONSTANT R9, desc[UR6][R4.64+0x100] ;  /* 0x0001000604097981 */ /* 0x000ee8000c1e9900 */
[----:B------:R-:W2:Y:S04]  /*00b0*/  LDG.E.CONSTANT R3, desc[UR6][R6.64] ;  /* 0x0000000606037981 */ /* 0x000ea8000c1e9900 */
[----:B------:R-:W3:Y:S01]  /*00c0*/  LDG.E.CONSTANT R8, desc[UR6][R6.64+0x100] ;  /* 0x0001000606087981 */ /* 0x000ee2000c1e9900 */
[----:B------:R-:W0:Y:S01]  /*00d0*/  S2UR UR5, SR_CgaCtaId ;  /* 0x00000000000579c3 */ /* 0x000e220000008800 */
[----:B------:R-:W-:-:S02]  /*00e0*/  UMOV UR4, 0x400 ;  /* 0x0000040000047882 */ /* 0x000fc40000000000 */
[----:B0-----:R-:W-:-:S05]  /*00f0*/  ULEA UR4, UR5, UR4, 0x18 ;  /* 0x0000000405047291 */ /* 0x001fca000f8ec0ff */
[----:B------:R-:W-:Y:S01]  /*0100*/  BAR.SYNC.DEFER_BLOCKING 0x0 ;  /* 0x0000000000007b1d */ /* 0x000fe20000010000 */
[C---:B------:R-:W-:Y:S02]  /*0110*/  ISETP.GT.U32.AND P0, PT, R11.reuse, 0x1f, PT ;  /* 0x0000001f0b00780c */ /* 0x040fe40003f04070 */
[----:B------:R-:W-:-:S03]  /*0120*/  ISETP.GT.U32.AND P1, PT, R11, 0xf, PT ;  /* 0x0000000f0b00780c */ /* 0x000fc60003f24070 */
[----:B------:R-:W-:Y:S01]  /*0130*/  BSSY.RECONVERGENT B0, `(.L_x_40) ;  /* 0x0000021000007945 */ /* 0x000fe20003800200 */
[C---:B------:R-:W-:Y:S01]  /*0140*/  ISETP.NE.AND P2, PT, R11.reuse, RZ, PT ;  /* 0x000000ff0b00720c */ /* 0x040fe20003f45270 */
[----:B--2---:R-:W-:Y:S01]  /*0150*/  FFMA R0, R0, R3, RZ ;  /* 0x0000000300007223 */ /* 0x004fe200000000ff */
[----:B------:R-:W-:-:S03]  /*0160*/  LEA R3, R11, UR4, 0x2 ;  /* 0x000000040b037c11 */ /* 0x000fc6000f8e10ff */
[----:B---3--:R-:W-:-:S05]  /*0170*/  FFMA R0, R9, R8, R0 ;  /* 0x0000000809007223 */ /* 0x008fca0000000000 */
        /* <DEDUP_REMOVED lines=28> */
.L_x_41:
[----:B------:R-:W-:Y:S05]  /*0340*/  BSYNC.RECONVERGENT B0 ;  /* 0x0000000000007941 */ /* 0x000fea0003800200 */
.L_x_40:
        /* <DEDUP_REMOVED lines=13> */
.L_x_42:
        /* <DEDUP_REMOVED lines=14> */
.L_x_48:


//--------------------- .text.fused_nn_batch_flatten_kernel0 --------------------------
	.section	.text.fused_nn_batch_flatten_kernel0,"ax",@progbits
	.align	128
        .global         fused_nn_batch_flatten_kernel0
        .type           fused_nn_batch_flatten_kernel0,@function
        .size           fused_nn_batch_flatten_kernel0,(.L_x_49 - fused_nn_batch_flatten_kernel0)
        .other          fused_nn_batch_flatten_kernel0,@"STO_CUDA_ENTRY STV_DEFAULT"
fused_nn_batch_flatten_kernel0:
.text.fused_nn_batch_flatten_kernel0:
[----:B------:R-:W-:Y:S01]  /*0000*/  LDC R1, c[0x0][0x37c] ;  /* 0x0000df00ff017b82 */ /* 0x000fe20000000800 */
[----:B------:R-:W0:Y:S07]  /*0010*/  S2R R7, SR_TID.X ;  /* 0x0000000000077919 */ /* 0x000e2e0000002100 */
[----:B------:R-:W0:Y:S01]  /*0020*/  LDC.64 R2, c[0x0][0x380] ;  /* 0x0000e000ff027b82 */ /* 0x000e220000000a00 */
[----:B------:R-:W1:Y:S07]  /*0030*/  LDCU.64 UR4, c[0x0][0x358] ;  /* 0x00006b00ff0477ac */ /* 0x000e6e0008000a00 */
[----:B------:R-:W2:Y:S01]  /*0040*/  LDC.64 R4, c[0x0][0x388] ;  /* 0x0000e200ff047b82 */ /* 0x000ea20000000a00 */
[----:B0-----:R-:W-:-:S06]  /*0050*/  IMAD.WIDE.U32 R2, R7, 0x4, R2 ;  /* 0x0000000407027825 */ /* 0x001fcc00078e0002 */
[----:B-1----:R-:W3:Y:S01]  /*0060*/  LDG.E.CONSTANT R3, desc[UR4][R2.64] ;  /* 0x0000000402037981 */ /* 0x002ee2000c1e9900 */
[----:B--2---:R-:W-:-:S05]  /*0070*/  IMAD.WIDE.U32 R4, R7, 0x4, R4 ;  /* 0x0000000407047825 */ /* 0x004fca00078e0004 */
[----:B---3--:R-:W-:Y:S01]  /*0080*/  STG.E desc[UR4][R4.64], R3 ;  /* 0x0000000304007986 */ /* 0x008fe2000c101904 */
[----:B------:R-:W-:Y:S05]  /*0090*/  EXIT ;  /* 0x000000000000794d */ /* 0x000fea0003800000 */
.L_x_43:
        /* <DEDUP_REMOVED lines=14> */
.L_x_49:


//--------------------- .nv.shared.fused_nn_dense_nn_bias_add_kernel0 --------------------------
	.section	.nv.shared.fused_nn_dense_nn_bias_add_kernel0,"aw",@nobits
	.sectionflags	@""
	.align	4
.nv.shared.fused_nn_dense_nn_bias_add_kernel0:
	.zero		1284


//--------------------- .nv.shared.reserved.0     --------------------------
	.section	.nv.shared.reserved.0,"aw",@nobits
	.weak		__nv_reservedSMEM_offset_0_alias
	.size		__nv_reservedSMEM_offset_0_alias, 0, 64
	.other		__nv_reservedSMEM_offset_0_alias,@"STO_CUDA_RESERVED_SHARED STV_DEFAULT"
__nv_reservedSMEM_offset_0_alias:
	.zero		0
	.zero		64


//--------------------- .nv.shared.fused_nn_dense_nn_bias_add_nn_relu_1_kernel0 --------------------------
	.section	.nv.shared.fused_nn_dense_nn_bias_add_nn_relu_1_kernel0,"aw",@nobits
	.sectionflags	@""
	.align	4
.nv.shared.fused_nn_dense_nn_bias_add_nn_relu_1_kernel0:
	.zero		1284


//--------------------- .nv.shared.fused_nn_dense_nn_bias_add_nn_relu_kernel0 --------------------------
	.section	.nv.shared.fused_nn_dense_nn_bias_add_nn_relu_kernel0,"aw",@nobits
	.sectionflags	@""
	.align	4
.nv.shared.fused_nn_dense_nn_bias_add_nn_relu_kernel0:
	.zero		1284


//--------------------- .nv.constant0.fused_nn_dense_nn_bias_add_kernel0 --------------------------
	.section	.nv.constant0.fused_nn_dense_nn_bias_add_kernel0,"a",@progbits
	.sectionflags	@""
	.align	4
.nv.constant0.fused_nn_dense_nn_bias_add_kernel0:
	.zero		928


//--------------------- .nv.constant0.fused_nn_dense_nn_bias_add_nn_relu_1_kernel0 --------------------------
	.section	.nv.constant0.fused_nn_dense_nn_bias_add_nn_relu_1_kernel0,"a",@progbits
	.sectionflags	@""
	.align	4
.nv.constant0.fused_nn_dense_nn_bias_add_nn_relu_1_kernel0:
	.zero		928


//--------------------- .nv.constant0.fused_nn_softmax_kernel0 --------------------------
	.section	.nv.constant0.fused_nn_softmax_kernel0,"a",@progbits
	.sectionflags	@""
	.align	4
.nv.constant0.fused_nn_softmax_kernel0:
	.zero		912


//--------------------- .nv.constant0.fused_nn_dense_nn_bias_add_nn_relu_kernel0 --------------------------
	.section	.nv.constant0.fused_nn_dense_nn_bias_add_nn_relu_kernel0,"a",@progbits
	.sectionflags	@""
	.align	4
.nv.constant0.fused_nn_dense_nn_bias_add_nn_relu_kernel0:
	.zero		928


//--------------------- .nv.constant0.fused_nn_batch_flatten_kernel0 --------------------------
	.section	.nv.constant0.fused_nn_batch_flatten_kernel0,"a",@progbits
	.sectionflags	@""
	.align	4
.nv.constant0.fused_nn_batch_flatten_kernel0:
	.zero		912


//--------------------- SYMBOLS --------------------------

	.type		.nv.reservedSmem.offset0,@object
	.size		.nv.reservedSmem.offset0,0x4
	.type		.nv.reservedSmem.cap,@object
	.size		.nv.reservedSmem.cap,0x4
